	.target	sm_90a

	.elftype	@"ET_EXEC"


//--------------------- .note.nv.tkinfo           --------------------------
	.section	.note.nv.tkinfo,"",@"SHT_NOTE"
	.sectionflags	@"SHF_NOTE_NV_TKINFO"
	.tkinfo
        /*0018*/ 	.word	0x00000002
        /*0030*/ 	.string	""
        /*0030*/ 	.string	"ptxas"
        /*0030*/ 	.string	"Cuda compilation tools, release 13.0, V13.0.88"
        /*0030*/ 	.string	"Build cuda_13.0.r13.0/compiler.36424714_0"
        /*0030*/ 	.string	"-arch sm_90a -m 64 "



//--------------------- .note.nv.cuinfo           --------------------------
	.section	.note.nv.cuinfo,"",@"SHT_NOTE"
	.sectionflags	@"SHF_NOTE_NV_CUINFO"
        /*0018*/ 	.short	0x0002
        /*001a*/ 	.short	0x005a
        /*001c*/ 	.short	0x0082
	.zero		2


//--------------------- .nv.info                  --------------------------
	.section	.nv.info,"",@"SHT_CUDA_INFO"
	.align	4


	//----- nvinfo : EIATTR_REGCOUNT
	.align		4
        /*0000*/ 	.byte	0x04, 0x2f
        /*0002*/ 	.short	(.L_12 - .L_11)
	.align		4
.L_11:
        /*0004*/ 	.word	index@(_ZN7cutlass13device_kernelINS_4gemm6kernel13GemmUniversalIN4cute5tupleIJiiiiEEENS1_10collective13CollectiveMmaINS1_40MainloopSm90TmaGmmaWarpSpecializedSparseILi2ENS5_IJNS4_1CILi1EEENSA_ILi2EEESB_EEENS1_35KernelTmaWarpSpecializedCooperativeEEENS5_IJNSA_ILi256EEESG_NSA_ILi128EEEEEENS_6half_tENS5_IJNS4_6LayoutINS5_IJiNS5_IJSC_iEEEiEEENS5_IJlNS5_IJSB_SC_EEElEEEEENSK_INS5_IJNS5_IJNS5_IJNSA_ILi8EEESC_NSA_ILi4EEEEEEiEEENS5_IJNS5_IJNSA_ILi16EEESC_SR_EEEiEEEiEEENS5_IJNS5_IJNS5_IJSH_SU_NSA_ILi2048EEEEEENSA_ILi8192EEEEEENS5_IJNS5_IJSB_NSA_ILi1024EEENSA_ILi32EEEEEElEEElEEEEEEEESJ_NS5_IJlSB_lEEENS4_8TiledMMAINS4_8MMA_AtomIJNS4_4SM904GMMA6SPARSE27GMMA_64x256x32_F32F16F16_SSILNS1D_5MajorE0ELS1G_0ELNS1D_7ScaleInE1ELS1H_1ELNS1D_9SparseSelE0EEEEEENSK_INS5_IJSC_SB_SB_EEENS5_IJSB_NSA_ILi0EEES1M_EEEEENS5_IJNS4_10UnderscoreES1P_S1P_EEEEENS4_23SM90_TMA_LOAD_MULTICASTENS4_14ComposedLayoutINS4_7SwizzleILi3ELi4ELi3EEENS4_25smem_sparse_ptr_flag_bitsILi2ELi16EEENSK_INS5_IJNS5_IJSB_SQ_EEENS5_IJSC_NSA_ILi64EEEEEEEEENS5_IJNS5_IJS1M_SH_EEESN_EEEEEEEvNS4_8identityENS4_13SM90_TMA_LOADENS1T_IS1V_NS4_18smem_ptr_flag_bitsILi16EEENSK_INS5_IJSQ_S1Z_EEENS5_IJS1Z_SB_EEEEEEEvS26_EENS_8epilogue10collective6detail29Sm90TmaWarpSpecializedAdapterINS2G_15DefaultEpilogueIfNS5_IJSB_llEEES2K_NS2F_6thread17LinearCombinationIfLi1EffLNS2L_9ScaleType4KindE0ELNS_15FloatRoundStyleE2EfEENS1_15EpilogueDefaultEEEEEvvEEEEvNT_6ParamsE)
        /*0008*/ 	.word	0x000000a8


	//----- nvinfo : EIATTR_FRAME_SIZE
	.align		4
.L_12:
        /*000c*/ 	.byte	0x04, 0x11
        /*000e*/ 	.short	(.L_14 - .L_13)
	.align		4
.L_13:
        /*0010*/ 	.word	index@(_ZN7cutlass13device_kernelINS_4gemm6kernel13GemmUniversalIN4cute5tupleIJiiiiEEENS1_10collective13CollectiveMmaINS1_40MainloopSm90TmaGmmaWarpSpecializedSparseILi2ENS5_IJNS4_1CILi1EEENSA_ILi2EEESB_EEENS1_35KernelTmaWarpSpecializedCooperativeEEENS5_IJNSA_ILi256EEESG_NSA_ILi128EEEEEENS_6half_tENS5_IJNS4_6LayoutINS5_IJiNS5_IJSC_iEEEiEEENS5_IJlNS5_IJSB_SC_EEElEEEEENSK_INS5_IJNS5_IJNS5_IJNSA_ILi8EEESC_NSA_ILi4EEEEEEiEEENS5_IJNS5_IJNSA_ILi16EEESC_SR_EEEiEEEiEEENS5_IJNS5_IJNS5_IJSH_SU_NSA_ILi2048EEEEEENSA_ILi8192EEEEEENS5_IJNS5_IJSB_NSA_ILi1024EEENSA_ILi32EEEEEElEEElEEEEEEEESJ_NS5_IJlSB_lEEENS4_8TiledMMAINS4_8MMA_AtomIJNS4_4SM904GMMA6SPARSE27GMMA_64x256x32_F32F16F16_SSILNS1D_5MajorE0ELS1G_0ELNS1D_7ScaleInE1ELS1H_1ELNS1D_9SparseSelE0EEEEEENSK_INS5_IJSC_SB_SB_EEENS5_IJSB_NSA_ILi0EEES1M_EEEEENS5_IJNS4_10UnderscoreES1P_S1P_EEEEENS4_23SM90_TMA_LOAD_MULTICASTENS4_14ComposedLayoutINS4_7SwizzleILi3ELi4ELi3EEENS4_25smem_sparse_ptr_flag_bitsILi2ELi16EEENSK_INS5_IJNS5_IJSB_SQ_EEENS5_IJSC_NSA_ILi64EEEEEEEEENS5_IJNS5_IJS1M_SH_EEESN_EEEEEEEvNS4_8identityENS4_13SM90_TMA_LOADENS1T_IS1V_NS4_18smem_ptr_flag_bitsILi16EEENSK_INS5_IJSQ_S1Z_EEENS5_IJS1Z_SB_EEEEEEEvS26_EENS_8epilogue10collective6detail29Sm90TmaWarpSpecializedAdapterINS2G_15DefaultEpilogueIfNS5_IJSB_llEEES2K_NS2F_6thread17LinearCombinationIfLi1EffLNS2L_9ScaleType4KindE0ELNS_15FloatRoundStyleE2EfEENS1_15EpilogueDefaultEEEEEvvEEEEvNT_6ParamsE)
        /*0014*/ 	.word	0x00000a60


	//----- nvinfo : EIATTR_MIN_STACK_SIZE
	.align		4
.L_14:
        /*0018*/ 	.byte	0x04, 0x12
        /*001a*/ 	.short	(.L_16 - .L_15)
	.align		4
.L_15:
        /*001c*/ 	.word	index@(_ZN7cutlass13device_kernelINS_4gemm6kernel13GemmUniversalIN4cute5tupleIJiiiiEEENS1_10collective13CollectiveMmaINS1_40MainloopSm90TmaGmmaWarpSpecializedSparseILi2ENS5_IJNS4_1CILi1EEENSA_ILi2EEESB_EEENS1_35KernelTmaWarpSpecializedCooperativeEEENS5_IJNSA_ILi256EEESG_NSA_ILi128EEEEEENS_6half_tENS5_IJNS4_6LayoutINS5_IJiNS5_IJSC_iEEEiEEENS5_IJlNS5_IJSB_SC_EEElEEEEENSK_INS5_IJNS5_IJNS5_IJNSA_ILi8EEESC_NSA_ILi4EEEEEEiEEENS5_IJNS5_IJNSA_ILi16EEESC_SR_EEEiEEEiEEENS5_IJNS5_IJNS5_IJSH_SU_NSA_ILi2048EEEEEENSA_ILi8192EEEEEENS5_IJNS5_IJSB_NSA_ILi1024EEENSA_ILi32EEEEEElEEElEEEEEEEESJ_NS5_IJlSB_lEEENS4_8TiledMMAINS4_8MMA_AtomIJNS4_4SM904GMMA6SPARSE27GMMA_64x256x32_F32F16F16_SSILNS1D_5MajorE0ELS1G_0ELNS1D_7ScaleInE1ELS1H_1ELNS1D_9SparseSelE0EEEEEENSK_INS5_IJSC_SB_SB_EEENS5_IJSB_NSA_ILi0EEES1M_EEEEENS5_IJNS4_10UnderscoreES1P_S1P_EEEEENS4_23SM90_TMA_LOAD_MULTICASTENS4_14ComposedLayoutINS4_7SwizzleILi3ELi4ELi3EEENS4_25smem_sparse_ptr_flag_bitsILi2ELi16EEENSK_INS5_IJNS5_IJSB_SQ_EEENS5_IJSC_NSA_ILi64EEEEEEEEENS5_IJNS5_IJS1M_SH_EEESN_EEEEEEEvNS4_8identityENS4_13SM90_TMA_LOADENS1T_IS1V_NS4_18smem_ptr_flag_bitsILi16EEENSK_INS5_IJSQ_S1Z_EEENS5_IJS1Z_SB_EEEEEEEvS26_EENS_8epilogue10collective6detail29Sm90TmaWarpSpecializedAdapterINS2G_15DefaultEpilogueIfNS5_IJSB_llEEES2K_NS2F_6thread17LinearCombinationIfLi1EffLNS2L_9ScaleType4KindE0ELNS_15FloatRoundStyleE2EfEENS1_15EpilogueDefaultEEEEEvvEEEEvNT_6ParamsE)
        /*0020*/ 	.word	0x00000a60
.L_16:


//--------------------- .nv.compat                --------------------------
	.section	.nv.compat,"",@"SHT_CUDA_COMPAT_INFO"
	.align	4
        /*0000*/ 	.byte	0x02, 0x09, 0x01, 0x00, 0x02, 0x02, 0x04, 0x00, 0x02, 0x05, 0x05, 0x00, 0x03, 0x07, 0x01, 0x01
        /*0010*/ 	.byte	0x02, 0x03, 0x01, 0x00, 0x02, 0x06, 0x01, 0x00, 0x04, 0x0b, 0x08, 0x00, 0x00, 0x00, 0x00, 0x00
        /*0020*/ 	.byte	0x00, 0x00, 0x00, 0x00


//--------------------- .nv.info._ZN7cutlass13device_kernelINS_4gemm6kernel13GemmUniversalIN4cute5tupleIJiiiiEEENS1_10collective13CollectiveMmaINS1_40MainloopSm90TmaGmmaWarpSpecializedSparseILi2ENS5_IJNS4_1CILi1EEENSA_ILi2EEESB_EEENS1_35KernelTmaWarpSpecializedCooperativeEEENS5_IJNSA_ILi256EEESG_NSA_ILi128EEEEEENS_6half_tENS5_IJNS4_6LayoutINS5_IJiNS5_IJSC_iEEEiEEENS5_IJlNS5_IJSB_SC_EEElEEEEENSK_INS5_IJNS5_IJNS5_IJNSA_ILi8EEESC_NSA_ILi4EEEEEEiEEENS5_IJNS5_IJNSA_ILi16EEESC_SR_EEEiEEEiEEENS5_IJNS5_IJNS5_IJSH_SU_NSA_ILi2048EEEEEENSA_ILi8192EEEEEENS5_IJNS5_IJSB_NSA_ILi1024EEENSA_ILi32EEEEEElEEElEEEEEEEESJ_NS5_IJlSB_lEEENS4_8TiledMMAINS4_8MMA_AtomIJNS4_4SM904GMMA6SPARSE27GMMA_64x256x32_F32F16F16_SSILNS1D_5MajorE0ELS1G_0ELNS1D_7ScaleInE1ELS1H_1ELNS1D_9SparseSelE0EEEEEENSK_INS5_IJSC_SB_SB_EEENS5_IJSB_NSA_ILi0EEES1M_EEEEENS5_IJNS4_10UnderscoreES1P_S1P_EEEEENS4_23SM90_TMA_LOAD_MULTICASTENS4_14ComposedLayoutINS4_7SwizzleILi3ELi4ELi3EEENS4_25smem_sparse_ptr_flag_bitsILi2ELi16EEENSK_INS5_IJNS5_IJSB_SQ_EEENS5_IJSC_NSA_ILi64EEEEEEEEENS5_IJNS5_IJS1M_SH_EEESN_EEEEEEEvNS4_8identityENS4_13SM90_TMA_LOADENS1T_IS1V_NS4_18smem_ptr_flag_bitsILi16EEENSK_INS5_IJSQ_S1Z_EEENS5_IJS1Z_SB_EEEEEEEvS26_EENS_8epilogue10collective6detail29Sm90TmaWarpSpecializedAdapterINS2G_15DefaultEpilogueIfNS5_IJSB_llEEES2K_NS2F_6thread17LinearCombinationIfLi1EffLNS2L_9ScaleType4KindE0ELNS_15FloatRoundStyleE2EfEENS1_15EpilogueDefaultEEEEEvvEEEEvNT_6ParamsE --------------------------
	.section	.nv.info._ZN7cutlass13device_kernelINS_4gemm6kernel13GemmUniversalIN4cute5tupleIJiiiiEEENS1_10collective13CollectiveMmaINS1_40MainloopSm90TmaGmmaWarpSpecializedSparseILi2ENS5_IJNS4_1CILi1EEENSA_ILi2EEESB_EEENS1_35KernelTmaWarpSpecializedCooperativeEEENS5_IJNSA_ILi256EEESG_NSA_ILi128EEEEEENS_6half_tENS5_IJNS4_6LayoutINS5_IJiNS5_IJSC_iEEEiEEENS5_IJlNS5_IJSB_SC_EEElEEEEENSK_INS5_IJNS5_IJNS5_IJNSA_ILi8EEESC_NSA_ILi4EEEEEEiEEENS5_IJNS5_IJNSA_ILi16EEESC_SR_EEEiEEEiEEENS5_IJNS5_IJNS5_IJSH_SU_NSA_ILi2048EEEEEENSA_ILi8192EEEEEENS5_IJNS5_IJSB_NSA_ILi1024EEENSA_ILi32EEEEEElEEElEEEEEEEESJ_NS5_IJlSB_lEEENS4_8TiledMMAINS4_8MMA_AtomIJNS4_4SM904GMMA6SPARSE27GMMA_64x256x32_F32F16F16_SSILNS1D_5MajorE0ELS1G_0ELNS1D_7ScaleInE1ELS1H_1ELNS1D_9SparseSelE0EEEEEENSK_INS5_IJSC_SB_SB_EEENS5_IJSB_NSA_ILi0EEES1M_EEEEENS5_IJNS4_10UnderscoreES1P_S1P_EEEEENS4_23SM90_TMA_LOAD_MULTICASTENS4_14ComposedLayoutINS4_7SwizzleILi3ELi4ELi3EEENS4_25smem_sparse_ptr_flag_bitsILi2ELi16EEENSK_INS5_IJNS5_IJSB_SQ_EEENS5_IJSC_NSA_ILi64EEEEEEEEENS5_IJNS5_IJS1M_SH_EEESN_EEEEEEEvNS4_8identityENS4_13SM90_TMA_LOADENS1T_IS1V_NS4_18smem_ptr_flag_bitsILi16EEENSK_INS5_IJSQ_S1Z_EEENS5_IJS1Z_SB_EEEEEEEvS26_EENS_8epilogue10collective6detail29Sm90TmaWarpSpecializedAdapterINS2G_15DefaultEpilogueIfNS5_IJSB_llEEES2K_NS2F_6thread17LinearCombinationIfLi1EffLNS2L_9ScaleType4KindE0ELNS_15FloatRoundStyleE2EfEENS1_15EpilogueDefaultEEEEEvvEEEEvNT_6ParamsE,"",@"SHT_CUDA_INFO"
	.sectionflags	@""
	.align	4


	//----- nvinfo : EIATTR_CUDA_API_VERSION
	.align		4
        /*0000*/ 	.byte	0x04, 0x37
        /*0002*/ 	.short	(.L_18 - .L_17)
.L_17:
        /*0004*/ 	.word	0x00000082


	//----- nvinfo : EIATTR_KPARAM_INFO
	.align		4
.L_18:
        /*0008*/ 	.byte	0x04, 0x17
        /*000a*/ 	.short	(.L_20 - .L_19)
.L_19:
        /*000c*/ 	.word	0x00000000
        /*0010*/ 	.short	0x0000
        /*0012*/ 	.short	0x0070
        /*0014*/ 	.byte	0x00, 0xf0, 0x01, 0x14


	//----- nvinfo : EIATTR_SPARSE_MMA_MASK
	.align		4
.L_20:
        /*0018*/ 	.byte	0x03, 0x50
        /*001a*/ 	.short	0x0002


	//----- nvinfo : EIATTR_MAXREG_COUNT
	.align		4
        /*001c*/ 	.byte	0x03, 0x1b
        /*001e*/ 	.short	0x00a8


	//----- nvinfo : EIATTR_NUM_BARRIERS
	.align		4
        /*0020*/ 	.byte	0x02, 0x4c
        /*0022*/ 	.byte	0x01
	.zero		1


	//----- nvinfo : EIATTR_ANNOTATIONS
	.align		4
        /*0024*/ 	.byte	0x04, 0x55
        /*0026*/ 	.short	(.L_22 - .L_21)


	//   ....[0]....
.L_21:
        /*0028*/ 	.word	0x00000001
        /*002c*/ 	.byte	0x80, 0x06, 0x00, 0x00, 0x01, 0x00, 0x00, 0x00, 0x40, 0x09, 0x00, 0x00, 0x01, 0x00, 0x00, 0x00
        /* <DEDUP_REMOVED lines=646> */
        /*289c*/ 	.byte	0xf0, 0xb7, 0x01, 0x00, 0x01, 0x00, 0x00, 0x00, 0x10, 0xb8, 0x01, 0x00


	//----- nvinfo : EIATTR_MERCURY_ISA_VERSION
	.align		4
.L_22:
        /*28a8*/ 	.byte	0x03, 0x5f
        /*28aa*/ 	.short	0x0101


	//----- nvinfo : EIATTR_INT_WARP_WIDE_INSTR_OFFSETS
	.align		4
        /*28ac*/ 	.byte	0x04, 0x31
        /*28ae*/ 	.short	(.L_24 - .L_23)


	//   ....[0]....
.L_23:
        /*28b0*/ 	.word	0x00000530


	//   ....[1]....
        /*28b4*/ 	.word	0x000005e0


	//   ....[2]....
        /*28b8*/ 	.word	0x000006b0


	//----- nvinfo : EIATTR_COOP_GROUP_MASK_REGIDS
	.align		4
.L_24:
        /*28bc*/ 	.byte	0x04, 0x29
        /*28be*/ 	.short	(.L_26 - .L_25)


	//   ....[0]....
.L_25:
        /*28c0*/ 	.word	0xffffffff


	//   ....[1]....
        /*28c4*/ 	.word	0xffffffff


	//   ....[2]....
        /*28c8*/ 	.word	0xffffffff


	//   ....[3]....
        /*28cc*/ 	.word	0xffffffff


	//   ....[4]....
        /*28d0*/ 	.word	0xffffffff


	//   ....[5]....
        /*28d4*/ 	.word	0xffffffff


	//----- nvinfo : EIATTR_COOP_GROUP_INSTR_OFFSETS
	.align		4
.L_26:
        /*28d8*/ 	.byte	0x04, 0x28
        /*28da*/ 	.short	(.L_28 - .L_27)


	//   ....[0]....
.L_27:
        /*28dc*/ 	.word	0x00000070


	//   ....[1]....
        /*28e0*/ 	.word	0x00000080


	//   ....[2]....
        /*28e4*/ 	.word	0x000001d0


	//   ....[3]....
        /*28e8*/ 	.word	0x000003b0


	//   ....[4]....
        /*28ec*/ 	.word	0x000007c0


	//   ....[5]....
        /*28f0*/ 	.word	0x00001f00


	//----- nvinfo : EIATTR_REG_RECONFIG
	.align		4
.L_28:
        /*28f4*/ 	.byte	0x01, 0x54
	.zero		2


	//----- nvinfo : EIATTR_MBARRIER_INSTR_OFFSETS
	.align		4
        /*28f8*/ 	.byte	0x04, 0x39
        /*28fa*/ 	.short	(.L_30 - .L_29)


	//   ....[0]....
.L_29:
        /*28fc*/ 	.word	0x00000350
        /*2900*/ 	.word	0x000000ff
        /*2904*/ 	.word	0x00000000
        /*2908*/ 	.short	0x0100
        /*290a*/ 	.byte	0x07
	.zero		1


	//   ....[1]....
        /*290c*/ 	.word	0x00000360
        /*2910*/ 	.word	0x000000ff
        /*2914*/ 	.word	0x00000010
        /*2918*/ 	.short	0x0100
        /*291a*/ 	.byte	0x07
	.zero		1


	//   ....[2]....
        /*291c*/ 	.word	0x00000370
        /*2920*/ 	.word	0x000000ff
        /*2924*/ 	.word	0x00000008
        /*2928*/ 	.short	0x0100
        /*292a*/ 	.byte	0x07
	.zero		1


	//   ....[3]....
        /*292c*/ 	.word	0x00000380
        /*2930*/ 	.word	0x000000ff
        /*2934*/ 	.word	0x00000018
        /*2938*/ 	.short	0x0100
        /*293a*/ 	.byte	0x07
	.zero		1


	//   ....[4]....
        /*293c*/ 	.word	0x00000740
        /*2940*/ 	.word	0x000000ff
        /*2944*/ 	.word	0x00000030
        /*2948*/ 	.short	0x0100
        /*294a*/ 	.byte	0x0d
	.zero		1


	//   ....[5]....
        /*294c*/ 	.word	0x00000770
        /*2950*/ 	.word	0x000000ff
        /*2954*/ 	.word	0x00000038
        /*2958*/ 	.short	0x0100
        /*295a*/ 	.byte	0x0d
	.zero		1


	//   ....[6]....
        /*295c*/ 	.word	0x00002120
        /*2960*/ 	.word	0x000000ff
        /*2964*/ 	.word	0x00000000
        /*2968*/ 	.short	0x010a
        /*296a*/ 	.byte	0x08
	.zero		1


	//   ....[7]....
        /*296c*/ 	.word	0x00002160
        /*2970*/ 	.word	0x000000ff
        /*2974*/ 	.word	0x00000000
        /*2978*/ 	.short	0x010a
        /*297a*/ 	.byte	0x08
	.zero		1


	//   ....[8]....
        /*297c*/ 	.word	0x00007490
        /*2980*/ 	.word	0x00000000
        /*2984*/ 	.word	0x00000000
        /*2988*/ 	.short	0x0101
        /*298a*/ 	.byte	0x3f
	.zero		1


	//   ....[9]....
        /*298c*/ 	.word	0x0001b230
        /*2990*/ 	.word	0x0000000c
        /*2994*/ 	.word	0x00000010
        /*2998*/ 	.short	0x010a
        /*299a*/ 	.byte	0x3f
	.zero		1


	//   ....[10]....
        /*299c*/ 	.word	0x0001b780
        /*29a0*/ 	.word	0x00000002
        /*29a4*/ 	.word	0x00000038
        /*29a8*/ 	.short	0x0101
        /*29aa*/ 	.byte	0x3f
	.zero		1


	//   ....[11]....
        /*29ac*/ 	.word	0x0001bec0
        /*29b0*/ 	.word	0x00000005
        /*29b4*/ 	.word	0x00000000
        /*29b8*/ 	.short	0x010a
        /*29ba*/ 	.byte	0x3f
	.zero		1


	//   ....[12]....
        /*29bc*/ 	.word	0x0001bf50
        /*29c0*/ 	.word	0x00000003
        /*29c4*/ 	.word	0x00000000
        /*29c8*/ 	.short	0x010a
        /*29ca*/ 	.byte	0x3f
	.zero		1


	//   ....[13]....
        /*29cc*/ 	.word	0x0001bfc0
        /*29d0*/ 	.word	0x00000003
        /*29d4*/ 	.word	0x00000000
        /*29d8*/ 	.short	0x010a
        /*29da*/ 	.byte	0x3f
	.zero		1


	//   ....[14]....
        /*29dc*/ 	.word	0x0001c090
        /*29e0*/ 	.word	0x0000000c
        /*29e4*/ 	.word	0x00000010
        /*29e8*/ 	.short	0x010a
        /*29ea*/ 	.byte	0x3f
	.zero		1


	//   ....[15]....
        /*29ec*/ 	.word	0x0001c160
        /*29f0*/ 	.word	0x00000005
        /*29f4*/ 	.word	0x00000000
        /*29f8*/ 	.short	0x010a
        /*29fa*/ 	.byte	0x3f
	.zero		1


	//----- nvinfo : EIATTR_NUM_MBARRIERS
	.align		4
.L_30:
        /*29fc*/ 	.byte	0x03, 0x38
        /*29fe*/ 	.short	0x0006


	//----- nvinfo : EIATTR_EXIT_INSTR_OFFSETS
	.align		4
        /*2a00*/ 	.byte	0x04, 0x1c
        /*2a02*/ 	.short	(.L_32 - .L_31)


	//   ....[0]....
.L_31:
        /*2a04*/ 	.word	0x000009e0


	//   ....[1]....
        /*2a08*/ 	.word	0x00001270


	//   ....[2]....
        /*2a0c*/ 	.word	0x0001a850


	//   ....[3]....
        /*2a10*/ 	.word	0x0001ae50


	//   ....[4]....
        /*2a14*/ 	.word	0x0001bfa0


	//----- nvinfo : EIATTR_MAX_THREADS
	.align		4
.L_32:
        /*2a18*/ 	.byte	0x04, 0x05
        /*2a1a*/ 	.short	(.L_34 - .L_33)
.L_33:
        /*2a1c*/ 	.word	0x00000180
        /*2a20*/ 	.word	0x00000001
        /*2a24*/ 	.word	0x00000001


	//----- nvinfo : EIATTR_CRS_STACK_SIZE
	.align		4
.L_34:
        /*2a28*/ 	.byte	0x04, 0x1e
        /*2a2a*/ 	.short	(.L_36 - .L_35)
.L_35:
        /*2a2c*/ 	.word	0x00000000


	//----- nvinfo : EIATTR_CBANK_PARAM_SIZE
	.align		4
.L_36:
        /*2a30*/ 	.byte	0x03, 0x19
        /*2a32*/ 	.short	0x0570


	//----- nvinfo : EIATTR_PARAM_CBANK
	.align		4
        /*2a34*/ 	.byte	0x04, 0x0a
        /*2a36*/ 	.short	(.L_38 - .L_37)
	.align		4
.L_37:
        /*2a38*/ 	.word	index@(.nv.constant0._ZN7cutlass13device_kernelINS_4gemm6kernel13GemmUniversalIN4cute5tupleIJiiiiEEENS1_10collective13CollectiveMmaINS1_40MainloopSm90TmaGmmaWarpSpecializedSparseILi2ENS5_IJNS4_1CILi1EEENSA_ILi2EEESB_EEENS1_35KernelTmaWarpSpecializedCooperativeEEENS5_IJNSA_ILi256EEESG_NSA_ILi128EEEEEENS_6half_tENS5_IJNS4_6LayoutINS5_IJiNS5_IJSC_iEEEiEEENS5_IJlNS5_IJSB_SC_EEElEEEEENSK_INS5_IJNS5_IJNS5_IJNSA_ILi8EEESC_NSA_ILi4EEEEEEiEEENS5_IJNS5_IJNSA_ILi16EEESC_SR_EEEiEEEiEEENS5_IJNS5_IJNS5_IJSH_SU_NSA_ILi2048EEEEEENSA_ILi8192EEEEEENS5_IJNS5_IJSB_NSA_ILi1024EEENSA_ILi32EEEEEElEEElEEEEEEEESJ_NS5_IJlSB_lEEENS4_8TiledMMAINS4_8MMA_AtomIJNS4_4SM904GMMA6SPARSE27GMMA_64x256x32_F32F16F16_SSILNS1D_5MajorE0ELS1G_0ELNS1D_7ScaleInE1ELS1H_1ELNS1D_9SparseSelE0EEEEEENSK_INS5_IJSC_SB_SB_EEENS5_IJSB_NSA_ILi0EEES1M_EEEEENS5_IJNS4_10UnderscoreES1P_S1P_EEEEENS4_23SM90_TMA_LOAD_MULTICASTENS4_14ComposedLayoutINS4_7SwizzleILi3ELi4ELi3EEENS4_25smem_sparse_ptr_flag_bitsILi2ELi16EEENSK_INS5_IJNS5_IJSB_SQ_EEENS5_IJSC_NSA_ILi64EEEEEEEEENS5_IJNS5_IJS1M_SH_EEESN_EEEEEEEvNS4_8identityENS4_13SM90_TMA_LOADENS1T_IS1V_NS4_18smem_ptr_flag_bitsILi16EEENSK_INS5_IJSQ_S1Z_EEENS5_IJS1Z_SB_EEEEEEEvS26_EENS_8epilogue10collective6detail29Sm90TmaWarpSpecializedAdapterINS2G_15DefaultEpilogueIfNS5_IJSB_llEEES2K_NS2F_6thread17LinearCombinationIfLi1EffLNS2L_9ScaleType4KindE0ELNS_15FloatRoundStyleE2EfEENS1_15EpilogueDefaultEEEEEvvEEEEvNT_6ParamsE)
        /*2a3c*/ 	.short	0x0210
        /*2a3e*/ 	.short	0x0570


	//----- nvinfo : EIATTR_SW_WAR
	.align		4
.L_38:
        /*2a40*/ 	.byte	0x04, 0x36
        /*2a42*/ 	.short	(.L_40 - .L_39)
.L_39:
        /*2a44*/ 	.word	0x00000008
.L_40:


//--------------------- .nv.callgraph             --------------------------
	.section	.nv.callgraph,"",@"SHT_CUDA_CALLGRAPH"
	.align	4
	.sectionentsize	8
	.align		4
        /*0000*/ 	.word	0x00000000
	.align		4
        /*0004*/ 	.word	0xffffffff
	.align		4
        /*0008*/ 	.word	0x00000000
	.align		4
        /*000c*/ 	.word	0xfffffffe
	.align		4
        /*0010*/ 	.word	0x00000000
	.align		4
        /*0014*/ 	.word	0xfffffffd
	.align		4
        /*0018*/ 	.word	0x00000000
	.align		4
        /*001c*/ 	.word	0xfffffffc


//--------------------- .nv.constant4             --------------------------
	.section	.nv.constant4,"a",@progbits
	.align	8
	.align		8
.nv.constant4:
        /*0000*/ 	.dword	_ZN39_INTERNAL_bdfa486f_4_k_cu_f84772d1_36694cuda3std3__45__cpo5beginE
	.align		8
        /*0008*/ 	.dword	_ZN39_INTERNAL_bdfa486f_4_k_cu_f84772d1_36694cuda3std3__45__cpo3endE
	.align		8
        /*0010*/ 	.dword	_ZN39_INTERNAL_bdfa486f_4_k_cu_f84772d1_36694cuda3std3__45__cpo6cbeginE
	.align		8
        /*0018*/ 	.dword	_ZN39_INTERNAL_bdfa486f_4_k_cu_f84772d1_36694cuda3std3__45__cpo4cendE
	.align		8
        /*0020*/ 	.dword	_ZN39_INTERNAL_bdfa486f_4_k_cu_f84772d1_36694cuda3std3__441_GLOBAL__N__bdfa486f_4_k_cu_f84772d1_36696ignoreE
	.align		8
        /*0028*/ 	.dword	_ZN39_INTERNAL_bdfa486f_4_k_cu_f84772d1_36694cuda3std3__419piecewise_constructE
	.align		8
        /*0030*/ 	.dword	_ZN39_INTERNAL_bdfa486f_4_k_cu_f84772d1_36694cuda3std3__48in_placeE
	.align		8
        /*0038*/ 	.dword	_ZN39_INTERNAL_bdfa486f_4_k_cu_f84772d1_36694cuda3std6ranges3__45__cpo4swapE
	.align		8
        /*0040*/ 	.dword	_ZN39_INTERNAL_bdfa486f_4_k_cu_f84772d1_36694cuda3std6ranges3__45__cpo9iter_moveE
	.align		8
        /*0048*/ 	.dword	_ZN39_INTERNAL_bdfa486f_4_k_cu_f84772d1_36694cute7productE
	.align		8
        /*0050*/ 	.dword	_ZN39_INTERNAL_bdfa486f_4_k_cu_f84772d1_36694cute1_E


//--------------------- .text._ZN7cutlass13device_kernelINS_4gemm6kernel13GemmUniversalIN4cute5tupleIJiiiiEEENS1_10collective13CollectiveMmaINS1_40MainloopSm90TmaGmmaWarpSpecializedSparseILi2ENS5_IJNS4_1CILi1EEENSA_ILi2EEESB_EEENS1_35KernelTmaWarpSpecializedCooperativeEEENS5_IJNSA_ILi256EEESG_NSA_ILi128EEEEEENS_6half_tENS5_IJNS4_6LayoutINS5_IJiNS5_IJSC_iEEEiEEENS5_IJlNS5_IJSB_SC_EEElEEEEENSK_INS5_IJNS5_IJNS5_IJNSA_ILi8EEESC_NSA_ILi4EEEEEEiEEENS5_IJNS5_IJNSA_ILi16EEESC_SR_EEEiEEEiEEENS5_IJNS5_IJNS5_IJSH_SU_NSA_ILi2048EEEEEENSA_ILi8192EEEEEENS5_IJNS5_IJSB_NSA_ILi1024EEENSA_ILi32EEEEEElEEElEEEEEEEESJ_NS5_IJlSB_lEEENS4_8TiledMMAINS4_8MMA_AtomIJNS4_4SM904GMMA6SPARSE27GMMA_64x256x32_F32F16F16_SSILNS1D_5MajorE0ELS1G_0ELNS1D_7ScaleInE1ELS1H_1ELNS1D_9SparseSelE0EEEEEENSK_INS5_IJSC_SB_SB_EEENS5_IJSB_NSA_ILi0EEES1M_EEEEENS5_IJNS4_10UnderscoreES1P_S1P_EEEEENS4_23SM90_TMA_LOAD_MULTICASTENS4_14ComposedLayoutINS4_7SwizzleILi3ELi4ELi3EEENS4_25smem_sparse_ptr_flag_bitsILi2ELi16EEENSK_INS5_IJNS5_IJSB_SQ_EEENS5_IJSC_NSA_ILi64EEEEEEEEENS5_IJNS5_IJS1M_SH_EEESN_EEEEEEEvNS4_8identityENS4_13SM90_TMA_LOADENS1T_IS1V_NS4_18smem_ptr_flag_bitsILi16EEENSK_INS5_IJSQ_S1Z_EEENS5_IJS1Z_SB_EEEEEEEvS26_EENS_8epilogue10collective6detail29Sm90TmaWarpSpecializedAdapterINS2G_15DefaultEpilogueIfNS5_IJSB_llEEES2K_NS2F_6thread17LinearCombinationIfLi1EffLNS2L_9ScaleType4KindE0ELNS_15FloatRoundStyleE2EfEENS1_15EpilogueDefaultEEEEEvvEEEEvNT_6ParamsE --------------------------
	.section	.text._ZN7cutlass13device_kernelINS_4gemm6kernel13GemmUniversalIN4cute5tupleIJiiiiEEENS1_10collective13CollectiveMmaINS1_40MainloopSm90TmaGmmaWarpSpecializedSparseILi2ENS5_IJNS4_1CILi1EEENSA_ILi2EEESB_EEENS1_35KernelTmaWarpSpecializedCooperativeEEENS5_IJNSA_ILi256EEESG_NSA_ILi128EEEEEENS_6half_tENS5_IJNS4_6LayoutINS5_IJiNS5_IJSC_iEEEiEEENS5_IJlNS5_IJSB_SC_EEElEEEEENSK_INS5_IJNS5_IJNS5_IJNSA_ILi8EEESC_NSA_ILi4EEEEEEiEEENS5_IJNS5_IJNSA_ILi16EEESC_SR_EEEiEEEiEEENS5_IJNS5_IJNS5_IJSH_SU_NSA_ILi2048EEEEEENSA_ILi8192EEEEEENS5_IJNS5_IJSB_NSA_ILi1024EEENSA_ILi32EEEEEElEEElEEEEEEEESJ_NS5_IJlSB_lEEENS4_8TiledMMAINS4_8MMA_AtomIJNS4_4SM904GMMA6SPARSE27GMMA_64x256x32_F32F16F16_SSILNS1D_5MajorE0ELS1G_0ELNS1D_7ScaleInE1ELS1H_1ELNS1D_9SparseSelE0EEEEEENSK_INS5_IJSC_SB_SB_EEENS5_IJSB_NSA_ILi0EEES1M_EEEEENS5_IJNS4_10UnderscoreES1P_S1P_EEEEENS4_23SM90_TMA_LOAD_MULTICASTENS4_14ComposedLayoutINS4_7SwizzleILi3ELi4ELi3EEENS4_25smem_sparse_ptr_flag_bitsILi2ELi16EEENSK_INS5_IJNS5_IJSB_SQ_EEENS5_IJSC_NSA_ILi64EEEEEEEEENS5_IJNS5_IJS1M_SH_EEESN_EEEEEEEvNS4_8identityENS4_13SM90_TMA_LOADENS1T_IS1V_NS4_18smem_ptr_flag_bitsILi16EEENSK_INS5_IJSQ_S1Z_EEENS5_IJS1Z_SB_EEEEEEEvS26_EENS_8epilogue10collective6detail29Sm90TmaWarpSpecializedAdapterINS2G_15DefaultEpilogueIfNS5_IJSB_llEEES2K_NS2F_6thread17LinearCombinationIfLi1EffLNS2L_9ScaleType4KindE0ELNS_15FloatRoundStyleE2EfEENS1_15EpilogueDefaultEEEEEvvEEEEvNT_6ParamsE,"ax",@progbits
	.align	128
.text._ZN7cutlass13device_kernelINS_4gemm6kernel13GemmUniversalIN4cute5tupleIJiiiiEEENS1_10collective13CollectiveMmaINS1_40MainloopSm90TmaGmmaWarpSpecializedSparseILi2ENS5_IJNS4_1CILi1EEENSA_ILi2EEESB_EEENS1_35KernelTmaWarpSpecializedCooperativeEEENS5_IJNSA_ILi256EEESG_NSA_ILi128EEEEEENS_6half_tENS5_IJNS4_6LayoutINS5_IJiNS5_IJSC_iEEEiEEENS5_IJlNS5_IJSB_SC_EEElEEEEENSK_INS5_IJNS5_IJNS5_IJNSA_ILi8EEESC_NSA_ILi4EEEEEEiEEENS5_IJNS5_IJNSA_ILi16EEESC_SR_EEEiEEEiEEENS5_IJNS5_IJNS5_IJSH_SU_NSA_ILi2048EEEEEENSA_ILi8192EEEEEENS5_IJNS5_IJSB_NSA_ILi1024EEENSA_ILi32EEEEEElEEElEEEEEEEESJ_NS5_IJlSB_lEEENS4_8TiledMMAINS4_8MMA_AtomIJNS4_4SM904GMMA6SPARSE27GMMA_64x256x32_F32F16F16_SSILNS1D_5MajorE0ELS1G_0ELNS1D_7ScaleInE1ELS1H_1ELNS1D_9SparseSelE0EEEEEENSK_INS5_IJSC_SB_SB_EEENS5_IJSB_NSA_ILi0EEES1M_EEEEENS5_IJNS4_10UnderscoreES1P_S1P_EEEEENS4_23SM90_TMA_LOAD_MULTICASTENS4_14ComposedLayoutINS4_7SwizzleILi3ELi4ELi3EEENS4_25smem_sparse_ptr_flag_bitsILi2ELi16EEENSK_INS5_IJNS5_IJSB_SQ_EEENS5_IJSC_NSA_ILi64EEEEEEEEENS5_IJNS5_IJS1M_SH_EEESN_EEEEEEEvNS4_8identityENS4_13SM90_TMA_LOADENS1T_IS1V_NS4_18smem_ptr_flag_bitsILi16EEENSK_INS5_IJSQ_S1Z_EEENS5_IJS1Z_SB_EEEEEEEvS26_EENS_8epilogue10collective6detail29Sm90TmaWarpSpecializedAdapterINS2G_15DefaultEpilogueIfNS5_IJSB_llEEES2K_NS2F_6thread17LinearCombinationIfLi1EffLNS2L_9ScaleType4KindE0ELNS_15FloatRoundStyleE2EfEENS1_15EpilogueDefaultEEEEEvvEEEEvNT_6ParamsE:
        .type           _ZN7cutlass13device_kernelINS_4gemm6kernel13GemmUniversalIN4cute5tupleIJiiiiEEENS1_10collective13CollectiveMmaINS1_40MainloopSm90TmaGmmaWarpSpecializedSparseILi2ENS5_IJNS4_1CILi1EEENSA_ILi2EEESB_EEENS1_35KernelTmaWarpSpecializedCooperativeEEENS5_IJNSA_ILi256EEESG_NSA_ILi128EEEEEENS_6half_tENS5_IJNS4_6LayoutINS5_IJiNS5_IJSC_iEEEiEEENS5_IJlNS5_IJSB_SC_EEElEEEEENSK_INS5_IJNS5_IJNS5_IJNSA_ILi8EEESC_NSA_ILi4EEEEEEiEEENS5_IJNS5_IJNSA_ILi16EEESC_SR_EEEiEEEiEEENS5_IJNS5_IJNS5_IJSH_SU_NSA_ILi2048EEEEEENSA_ILi8192EEEEEENS5_IJNS5_IJSB_NSA_ILi1024EEENSA_ILi32EEEEEElEEElEEEEEEEESJ_NS5_IJlSB_lEEENS4_8TiledMMAINS4_8MMA_AtomIJNS4_4SM904GMMA6SPARSE27GMMA_64x256x32_F32F16F16_SSILNS1D_5MajorE0ELS1G_0ELNS1D_7ScaleInE1ELS1H_1ELNS1D_9SparseSelE0EEEEEENSK_INS5_IJSC_SB_SB_EEENS5_IJSB_NSA_ILi0EEES1M_EEEEENS5_IJNS4_10UnderscoreES1P_S1P_EEEEENS4_23SM90_TMA_LOAD_MULTICASTENS4_14ComposedLayoutINS4_7SwizzleILi3ELi4ELi3EEENS4_25smem_sparse_ptr_flag_bitsILi2ELi16EEENSK_INS5_IJNS5_IJSB_SQ_EEENS5_IJSC_NSA_ILi64EEEEEEEEENS5_IJNS5_IJS1M_SH_EEESN_EEEEEEEvNS4_8identityENS4_13SM90_TMA_LOADENS1T_IS1V_NS4_18smem_ptr_flag_bitsILi16EEENSK_INS5_IJSQ_S1Z_EEENS5_IJS1Z_SB_EEEEEEEvS26_EENS_8epilogue10collective6detail29Sm90TmaWarpSpecializedAdapterINS2G_15DefaultEpilogueIfNS5_IJSB_llEEES2K_NS2F_6thread17LinearCombinationIfLi1EffLNS2L_9ScaleType4KindE0ELNS_15FloatRoundStyleE2EfEENS1_15EpilogueDefaultEEEEEvvEEEEvNT_6ParamsE,@function
        .size           _ZN7cutlass13device_kernelINS_4gemm6kernel13GemmUniversalIN4cute5tupleIJiiiiEEENS1_10collective13CollectiveMmaINS1_40MainloopSm90TmaGmmaWarpSpecializedSparseILi2ENS5_IJNS4_1CILi1EEENSA_ILi2EEESB_EEENS1_35KernelTmaWarpSpecializedCooperativeEEENS5_IJNSA_ILi256EEESG_NSA_ILi128EEEEEENS_6half_tENS5_IJNS4_6LayoutINS5_IJiNS5_IJSC_iEEEiEEENS5_IJlNS5_IJSB_SC_EEElEEEEENSK_INS5_IJNS5_IJNS5_IJNSA_ILi8EEESC_NSA_ILi4EEEEEEiEEENS5_IJNS5_IJNSA_ILi16EEESC_SR_EEEiEEEiEEENS5_IJNS5_IJNS5_IJSH_SU_NSA_ILi2048EEEEEENSA_ILi8192EEEEEENS5_IJNS5_IJSB_NSA_ILi1024EEENSA_ILi32EEEEEElEEElEEEEEEEESJ_NS5_IJlSB_lEEENS4_8TiledMMAINS4_8MMA_AtomIJNS4_4SM904GMMA6SPARSE27GMMA_64x256x32_F32F16F16_SSILNS1D_5MajorE0ELS1G_0ELNS1D_7ScaleInE1ELS1H_1ELNS1D_9SparseSelE0EEEEEENSK_INS5_IJSC_SB_SB_EEENS5_IJSB_NSA_ILi0EEES1M_EEEEENS5_IJNS4_10UnderscoreES1P_S1P_EEEEENS4_23SM90_TMA_LOAD_MULTICASTENS4_14ComposedLayoutINS4_7SwizzleILi3ELi4ELi3EEENS4_25smem_sparse_ptr_flag_bitsILi2ELi16EEENSK_INS5_IJNS5_IJSB_SQ_EEENS5_IJSC_NSA_ILi64EEEEEEEEENS5_IJNS5_IJS1M_SH_EEESN_EEEEEEEvNS4_8identityENS4_13SM90_TMA_LOADENS1T_IS1V_NS4_18smem_ptr_flag_bitsILi16EEENSK_INS5_IJSQ_S1Z_EEENS5_IJS1Z_SB_EEEEEEEvS26_EENS_8epilogue10collective6detail29Sm90TmaWarpSpecializedAdapterINS2G_15DefaultEpilogueIfNS5_IJSB_llEEES2K_NS2F_6thread17LinearCombinationIfLi1EffLNS2L_9ScaleType4KindE0ELNS_15FloatRoundStyleE2EfEENS1_15EpilogueDefaultEEEEEvvEEEEvNT_6ParamsE,(.L_x_444 - _ZN7cutlass13device_kernelINS_4gemm6kernel13GemmUniversalIN4cute5tupleIJiiiiEEENS1_10collective13CollectiveMmaINS1_40MainloopSm90TmaGmmaWarpSpecializedSparseILi2ENS5_IJNS4_1CILi1EEENSA_ILi2EEESB_EEENS1_35KernelTmaWarpSpecializedCooperativeEEENS5_IJNSA_ILi256EEESG_NSA_ILi128EEEEEENS_6half_tENS5_IJNS4_6LayoutINS5_IJiNS5_IJSC_iEEEiEEENS5_IJlNS5_IJSB_SC_EEElEEEEENSK_INS5_IJNS5_IJNS5_IJNSA_ILi8EEESC_NSA_ILi4EEEEEEiEEENS5_IJNS5_IJNSA_ILi16EEESC_SR_EEEiEEEiEEENS5_IJNS5_IJNS5_IJSH_SU_NSA_ILi2048EEEEEENSA_ILi8192EEEEEENS5_IJNS5_IJSB_NSA_ILi1024EEENSA_ILi32EEEEEElEEElEEEEEEEESJ_NS5_IJlSB_lEEENS4_8TiledMMAINS4_8MMA_AtomIJNS4_4SM904GMMA6SPARSE27GMMA_64x256x32_F32F16F16_SSILNS1D_5MajorE0ELS1G_0ELNS1D_7ScaleInE1ELS1H_1ELNS1D_9SparseSelE0EEEEEENSK_INS5_IJSC_SB_SB_EEENS5_IJSB_NSA_ILi0EEES1M_EEEEENS5_IJNS4_10UnderscoreES1P_S1P_EEEEENS4_23SM90_TMA_LOAD_MULTICASTENS4_14ComposedLayoutINS4_7SwizzleILi3ELi4ELi3EEENS4_25smem_sparse_ptr_flag_bitsILi2ELi16EEENSK_INS5_IJNS5_IJSB_SQ_EEENS5_IJSC_NSA_ILi64EEEEEEEEENS5_IJNS5_IJS1M_SH_EEESN_EEEEEEEvNS4_8identityENS4_13SM90_TMA_LOADENS1T_IS1V_NS4_18smem_ptr_flag_bitsILi16EEENSK_INS5_IJSQ_S1Z_EEENS5_IJS1Z_SB_EEEEEEEvS26_EENS_8epilogue10collective6detail29Sm90TmaWarpSpecializedAdapterINS2G_15DefaultEpilogueIfNS5_IJSB_llEEES2K_NS2F_6thread17LinearCombinationIfLi1EffLNS2L_9ScaleType4KindE0ELNS_15FloatRoundStyleE2EfEENS1_15EpilogueDefaultEEEEEvvEEEEvNT_6ParamsE)
        .other          _ZN7cutlass13device_kernelINS_4gemm6kernel13GemmUniversalIN4cute5tupleIJiiiiEEENS1_10collective13CollectiveMmaINS1_40MainloopSm90TmaGmmaWarpSpecializedSparseILi2ENS5_IJNS4_1CILi1EEENSA_ILi2EEESB_EEENS1_35KernelTmaWarpSpecializedCooperativeEEENS5_IJNSA_ILi256EEESG_NSA_ILi128EEEEEENS_6half_tENS5_IJNS4_6LayoutINS5_IJiNS5_IJSC_iEEEiEEENS5_IJlNS5_IJSB_SC_EEElEEEEENSK_INS5_IJNS5_IJNS5_IJNSA_ILi8EEESC_NSA_ILi4EEEEEEiEEENS5_IJNS5_IJNSA_ILi16EEESC_SR_EEEiEEEiEEENS5_IJNS5_IJNS5_IJSH_SU_NSA_ILi2048EEEEEENSA_ILi8192EEEEEENS5_IJNS5_IJSB_NSA_ILi1024EEENSA_ILi32EEEEEElEEElEEEEEEEESJ_NS5_IJlSB_lEEENS4_8TiledMMAINS4_8MMA_AtomIJNS4_4SM904GMMA6SPARSE27GMMA_64x256x32_F32F16F16_SSILNS1D_5MajorE0ELS1G_0ELNS1D_7ScaleInE1ELS1H_1ELNS1D_9SparseSelE0EEEEEENSK_INS5_IJSC_SB_SB_EEENS5_IJSB_NSA_ILi0EEES1M_EEEEENS5_IJNS4_10UnderscoreES1P_S1P_EEEEENS4_23SM90_TMA_LOAD_MULTICASTENS4_14ComposedLayoutINS4_7SwizzleILi3ELi4ELi3EEENS4_25smem_sparse_ptr_flag_bitsILi2ELi16EEENSK_INS5_IJNS5_IJSB_SQ_EEENS5_IJSC_NSA_ILi64EEEEEEEEENS5_IJNS5_IJS1M_SH_EEESN_EEEEEEEvNS4_8identityENS4_13SM90_TMA_LOADENS1T_IS1V_NS4_18smem_ptr_flag_bitsILi16EEENSK_INS5_IJSQ_S1Z_EEENS5_IJS1Z_SB_EEEEEEEvS26_EENS_8epilogue10collective6detail29Sm90TmaWarpSpecializedAdapterINS2G_15DefaultEpilogueIfNS5_IJSB_llEEES2K_NS2F_6thread17LinearCombinationIfLi1EffLNS2L_9ScaleType4KindE0ELNS_15FloatRoundStyleE2EfEENS1_15EpilogueDefaultEEEEEvvEEEEvNT_6ParamsE,@"STO_CUDA_ENTRY STV_DEFAULT"
_ZN7cutlass13device_kernelINS_4gemm6kernel13GemmUniversalIN4cute5tupleIJiiiiEEENS1_10collective13CollectiveMmaINS1_40MainloopSm90TmaGmmaWarpSpecializedSparseILi2ENS5_IJNS4_1CILi1EEENSA_ILi2EEESB_EEENS1_35KernelTmaWarpSpecializedCooperativeEEENS5_IJNSA_ILi256EEESG_NSA_ILi128EEEEEENS_6half_tENS5_IJNS4_6LayoutINS5_IJiNS5_IJSC_iEEEiEEENS5_IJlNS5_IJSB_SC_EEElEEEEENSK_INS5_IJNS5_IJNS5_IJNSA_ILi8EEESC_NSA_ILi4EEEEEEiEEENS5_IJNS5_IJNSA_ILi16EEESC_SR_EEEiEEEiEEENS5_IJNS5_IJNS5_IJSH_SU_NSA_ILi2048EEEEEENSA_ILi8192EEEEEENS5_IJNS5_IJSB_NSA_ILi1024EEENSA_ILi32EEEEEElEEElEEEEEEEESJ_NS5_IJlSB_lEEENS4_8TiledMMAINS4_8MMA_AtomIJNS4_4SM904GMMA6SPARSE27GMMA_64x256x32_F32F16F16_SSILNS1D_5MajorE0ELS1G_0ELNS1D_7ScaleInE1ELS1H_1ELNS1D_9SparseSelE0EEEEEENSK_INS5_IJSC_SB_SB_EEENS5_IJSB_NSA_ILi0EEES1M_EEEEENS5_IJNS4_10UnderscoreES1P_S1P_EEEEENS4_23SM90_TMA_LOAD_MULTICASTENS4_14ComposedLayoutINS4_7SwizzleILi3ELi4ELi3EEENS4_25smem_sparse_ptr_flag_bitsILi2ELi16EEENSK_INS5_IJNS5_IJSB_SQ_EEENS5_IJSC_NSA_ILi64EEEEEEEEENS5_IJNS5_IJS1M_SH_EEESN_EEEEEEEvNS4_8identityENS4_13SM90_TMA_LOADENS1T_IS1V_NS4_18smem_ptr_flag_bitsILi16EEENSK_INS5_IJSQ_S1Z_EEENS5_IJS1Z_SB_EEEEEEEvS26_EENS_8epilogue10collective6detail29Sm90TmaWarpSpecializedAdapterINS2G_15DefaultEpilogueIfNS5_IJSB_llEEES2K_NS2F_6thread17LinearCombinationIfLi1EffLNS2L_9ScaleType4KindE0ELNS_15FloatRoundStyleE2EfEENS1_15EpilogueDefaultEEEEEvvEEEEvNT_6ParamsE:
[----:B------:R-:W0:Y:S02]  /*0000*/  LDC R1, c[0x0][0x28] ;  /* 0x00000a00ff017b82 */ /* 0x000e240000000800 */
[----:B0-----:R-:W-:Y:S01]  /*0010*/  VIADD R1, R1, 0xfffff5a0 ;  /* 0xfffff5a001017836 */ /* 0x001fe20000000000 */
[----:B------:R-:W0:Y:S01]  /*0020*/  S2R R5, SR_TID.X ;  /* 0x0000000000057919 */ /* 0x000e220000002100 */
[----:B------:R-:W-:Y:S01]  /*0030*/  ELECT P0, URZ, PT ;  /* 0x00000000003f782f */ /* 0x000fe20003800000 */
[----:B------:R-:W-:Y:S01]  /*0040*/  BSSY B0, `(.L_x_0) ;  /* 0x0000018000007945 */ /* 0x000fe20003800000 */
[--C-:B0-----:R-:W-:Y:S02]  /*0050*/  SHF.R.U32.HI R0, RZ, 0x5, R5.reuse ;  /* 0x00000005ff007819 */ /* 0x101fe40000011605 */
[----:B------:R-:W-:-:S03]  /*0060*/  SHF.R.U32.HI R2, RZ, 0x7, R5 ;  /* 0x00000007ff027819 */ /* 0x000fc60000011605 */
[----:B------:R-:W0:Y:S04]  /*0070*/  SHFL.IDX PT, R3, R0, RZ, 0x1f ;  /* 0x00001fff00037589 */ /* 0x000e2800000e0000 */
[----:B------:R-:W1:Y:S01]  /*0080*/  SHFL.IDX PT, R2, R2, RZ, 0x1f ;  /* 0x00001fff02027589 */ /* 0x000e6200000e0000 */
[----:B0-----:R-:W-:Y:S02]  /*0090*/  R2UR UR8, R3 ;  /* 0x00000000030872ca */ /* 0x001fe400000e0000 */
[----:B-1----:R-:W-:-:S11]  /*00a0*/  R2UR UR5, R2 ;  /* 0x00000000020572ca */ /* 0x002fd600000e0000 */
[----:B------:R-:W-:Y:S02]  /*00b0*/  USHF.R.S32.HI UR4, URZ, 0x1f, UR8 ;  /* 0x0000001f3f047899 */ /* 0x000fe40008011408 */
[----:B------:R-:W-:Y:S02]  /*00c0*/  ISETP.NE.OR P0, PT, RZ, UR8, !P0 ;  /* 0x00000008ff007c0c */ /* 0x000fe4000c705670 */
[----:B------:R-:W-:-:S04]  /*00d0*/  ULEA.HI UR4, UR4, UR8, URZ, 0x2 ;  /* 0x0000000804047291 */ /* 0x000fc8000f8f103f */
[----:B------:R-:W-:-:S04]  /*00e0*/  ULOP3.LUT UR4, UR4, 0xfffffffc, URZ, 0xc0, !UPT ;  /* 0xfffffffc04047892 */ /* 0x000fc8000f8ec03f */
[----:B------:R-:W-:-:S03]  /*00f0*/  UIADD3 UR8, UR8, -UR4, URZ ;  /* 0x8000000408087290 */ /* 0x000fc6000fffe03f */
[----:B------:R-:W-:Y:S09]  /*0100*/  @P0 BRA `(.L_x_1) ;  /* 0x00000000002c0947 */ /* 0x000ff20003800000 */
[----:B------:R-:W-:Y:S02]  /*0110*/  ULDC.64 UR6, c[0x0][0x198] ;  /* 0x0000660000067ab9 */ /* 0x000fe40000000a00 */
[----:B------:R-:W-:Y:S02]  /*0120*/  UIADD3 UR10, UP0, UR6, 0xf0, URZ ;  /* 0x000000f0060a7890 */ /* 0x000fe4000ff1e03f */
[----:B------:R-:W-:Y:S02]  /*0130*/  UIADD3 UR12, UP1, UR6, 0x1f0, URZ ;  /* 0x000001f0060c7890 */ /* 0x000fe4000ff3e03f */
[----:B------:R-:W-:Y:S02]  /*0140*/  UIADD3 UR6, UP2, UR6, 0x2f0, URZ ;  /* 0x000002f006067890 */ /* 0x000fe4000ff5e03f */
[----:B------:R-:W-:Y:S02]  /*0150*/  UIADD3.X UR11, URZ, UR7, URZ, UP0, !UPT ;  /* 0x000000073f0b7290 */ /* 0x000fe400087fe43f */
[----:B------:R-:W-:-:S02]  /*0160*/  UIADD3.X UR13, URZ, UR7, URZ, UP1, !UPT ;  /* 0x000000073f0d7290 */ /* 0x000fc40008ffe43f */
[----:B------:R-:W-:-:S05]  /*0170*/  UIADD3.X UR7, URZ, UR7, URZ, UP2, !UPT ;  /* 0x000000073f077290 */ /* 0x000fca00097fe43f */
[----:B------:R0:W-:Y:S02]  /*0180*/  UTMACCTL.PF [UR10] ;  /* 0x000000000a0079b9 */ /* 0x0001e40008040000 */
[----:B------:R0:W-:Y:S02]  /*0190*/  UTMACCTL.PF [UR12] ;  /* 0x000000000c0079b9 */ /* 0x0001e40008040000 */
[----:B------:R0:W-:Y:S02]  /*01a0*/  UTMACCTL.PF [UR6] ;  /* 0x00000000060079b9 */ /* 0x0001e40008040000 */
[----:B0-----:R-:W-:Y:S01]  /*01b0*/  NOP ;  /* 0x0000000000007918 */ /* 0x001fe20000000000 */
.L_x_1:
[----:B------:R-:W-:Y:S05]  /*01c0*/  BSYNC B0 ;  /* 0x0000000000007941 */ /* 0x000fea0003800000 */
.L_x_0:
[----:B------:R-:W0:Y:S01]  /*01d0*/  SHFL.IDX PT, R2, R0, RZ, 0x1f ;  /* 0x00001fff00027589 */ /* 0x000e2200000e0000 */
[----:B------:R-:W-:Y:S01]  /*01e0*/  UISETP.NE.AND UP0, UPT, UR8, 0x3, UPT ;  /* 0x000000030800788c */ /* 0x000fe2000bf05270 */
[----:B------:R-:W-:Y:S01]  /*01f0*/  ISETP.NE.AND P2, PT, RZ, UR5, PT ;  /* 0x00000005ff007c0c */ /* 0x000fe2000bf45270 */
[----:B------:R-:W-:Y:S02]  /*0200*/  UIADD3 UR17, UR5, -0x1, URZ ;  /* 0xffffffff05117890 */ /* 0x000fe4000fffe03f */
[----:B------:R-:W-:Y:S02]  /*0210*/  UISETP.EQ.OR UP0, UPT, UR8, URZ, !UP0 ;  /* 0x0000003f0800728c */ /* 0x000fe4000c702670 */
[----:B------:R-:W-:Y:S02]  /*0220*/  UISETP.GE.U32.AND UP1, UPT, UR17, 0x2, UPT ;  /* 0x000000021100788c */ /* 0x000fe4000bf26070 */
[----:B------:R-:W-:-:S04]  /*0230*/  UISETP.EQ.AND UP0, UPT, UR5, URZ, UP0 ;  /* 0x0000003f0500728c */ /* 0x000fc80008702270 */
[----:B------:R-:W-:-:S04]  /*0240*/  USEL UR6, URZ, 0x1, !UP0 ;  /* 0x000000013f067887 */ /* 0x000fc8000c000000 */
[----:B------:R-:W-:Y:S01]  /*0250*/  USEL UR6, UR6, 0x2, UP1 ;  /* 0x0000000206067887 */ /* 0x000fe20008800000 */
[----:B0-----:R-:W-:-:S13]  /*0260*/  ISETP.NE.AND P0, PT, R2, RZ, PT ;  /* 0x000000ff0200720c */ /* 0x001fda0003f05270 */
[----:B------:R-:W-:Y:S05]  /*0270*/  @P0 BRA `(.L_x_2) ;  /* 0x0000000000480947 */ /* 0x000fea0003800000 */
[----:B------:R-:W0:Y:S01]  /*0280*/  S2UR UR7, SR_CgaCtaId ;  /* 0x00000000000779c3 */ /* 0x000e220000008800 */
[----:B------:R-:W-:Y:S01]  /*0290*/  UMOV UR4, 0x400 ;  /* 0x0000040000047882 */ /* 0x000fe20000000000 */
[----:B------:R-:W-:Y:S01]  /*02a0*/  UMOV UR5, 0x1 ;  /* 0x0000000100057882 */ /* 0x000fe20000000000 */
[----:B------:R-:W-:Y:S01]  /*02b0*/  UMOV UR10, 0x4 ;  /* 0x00000004000a7882 */ /* 0x000fe20000000000 */
[----:B------:R-:W-:Y:S01]  /*02c0*/  ELECT P0, URZ, PT ;  /* 0x00000000003f782f */ /* 0x000fe20003800000 */
[----:B------:R-:W-:-:S04]  /*02d0*/  UIADD3 UR10, -UR10, 0x100000, URZ ;  /* 0x001000000a0a7890 */ /* 0x000fc8000fffe13f */
[----:B------:R-:W-:Y:S02]  /*02e0*/  USHF.L.U32 UR11, UR10, 0xb, URZ ;  /* 0x0000000b0a0b7899 */ /* 0x000fe4000800063f */
[----:B------:R-:W-:Y:S02]  /*02f0*/  USHF.L.U32 UR10, UR10, 0x1, URZ ;  /* 0x000000010a0a7899 */ /* 0x000fe4000800063f */
[----:B0-----:R-:W-:Y:S02]  /*0300*/  ULEA UR7, UR7, UR4, 0x18 ;  /* 0x0000000407077291 */ /* 0x001fe4000f8ec03f */
[----:B------:R-:W-:-:S04]  /*0310*/  UIADD3 UR4, -UR5, 0x100000, URZ ;  /* 0x0010000005047890 */ /* 0x000fc8000fffe13f */
[----:B------:R-:W-:Y:S02]  /*0320*/  USHF.L.U32 UR5, UR4, 0xb, URZ ;  /* 0x0000000b04057899 */ /* 0x000fe4000800063f */
[----:B------:R-:W-:Y:S01]  /*0330*/  USHF.L.U32 UR4, UR4, 0x1, URZ ;  /* 0x0000000104047899 */ /* 0x000fe2000800063f */
[----:B------:R-:W0:Y:S11]  /*0340*/  FENCE.VIEW.ASYNC.S ;  /* 0x00000000000073c6 */ /* 0x000e360000000000 */
[----:B0-----:R0:W1:Y:S01]  /*0350*/  SYNCS.EXCH.64 URZ, [UR7], UR4 ;  /* 0x00000004073f75b2 */ /* 0x0010620008000100 */
[----:B------:R0:W2:Y:S01]  /*0360*/  SYNCS.EXCH.64 URZ, [UR7+0x10], UR10 ;  /* 0x0000100a073f75b2 */ /* 0x0000a20008000100 */
[----:B------:R0:W3:Y:S01]  /*0370*/  SYNCS.EXCH.64 URZ, [UR7+0x8], UR4 ;  /* 0x00000804073f75b2 */ /* 0x0000e20008000100 */
[----:B------:R0:W4:Y:S01]  /*0380*/  SYNCS.EXCH.64 URZ, [UR7+0x18], UR10 ;  /* 0x0000180a073f75b2 */ /* 0x0001220008000100 */
[----:B------:R-:W-:Y:S01]  /*0390*/  NOP ;  /* 0x0000000000007918 */ /* 0x000fe20000000000 */
.L_x_2:
[----:B0-----:R-:W0:Y:S01]  /*03a0*/  S2UR UR10, SR_CTAID.Y ;  /* 0x00000000000a79c3 */ /* 0x001e220000002600 */
[----:B------:R-:W5:Y:S01]  /*03b0*/  SHFL.IDX PT, R0, R0, RZ, 0x1f ;  /* 0x00001fff00007589 */ /* 0x000f6200000e0000 */
[----:B------:R-:W-:Y:S02]  /*03c0*/  SHF.R.S32.HI R3, RZ, 0x1f, R5 ;  /* 0x0000001fff037819 */ /* 0x000fe40000011405 */
[----:B------:R-:W-:Y:S02]  /*03d0*/  ELECT P0, URZ, PT ;  /* 0x00000000003f782f */ /* 0x000fe40003800000 */
[----:B------:R-:W-:Y:S01]  /*03e0*/  SHF.R.S32.HI R7, RZ, 0x1f, R2 ;  /* 0x0000001fff077819 */ /* 0x000fe20000011402 */
[----:B------:R-:W-:Y:S01]  /*03f0*/  ULDC UR4, c[0x0][0x154] ;  /* 0x0000550000047ab9 */ /* 0x000fe20000000800 */
[----:B------:R-:W-:Y:S01]  /*0400*/  LEA.HI R3, R3, R5, RZ, 0x7 ;  /* 0x0000000503037211 */ /* 0x000fe200078f38ff */
[----:B------:R-:W-:Y:S01]  /*0410*/  NOP ;  /* 0x0000000000007918 */ /* 0x000fe20000000000 */
[----:B------:R-:W1:Y:S01]  /*0420*/  S2UR UR14, SR_CTAID.X ;  /* 0x00000000000e79c3 */ /* 0x000e620000002500 */
[----:B------:R-:W-:Y:S01]  /*0430*/  LEA.HI R7, R7, R2, RZ, 0x2 ;  /* 0x0000000207077211 */ /* 0x000fe200078f10ff */
[----:B------:R-:W-:Y:S01]  /*0440*/  NOP ;  /* 0x0000000000007918 */ /* 0x000fe20000000000 */
[----:B------:R-:W-:-:S02]  /*0450*/  LOP3.LUT R3, R3, 0xffffff80, RZ, 0xc0, !PT ;  /* 0xffffff8003037812 */ /* 0x000fc400078ec0ff */
[----:B------:R-:W-:-:S03]  /*0460*/  LOP3.LUT R7, R7, 0x3ffffffc, RZ, 0xc0, !PT ;  /* 0x3ffffffc07077812 */ /* 0x000fc600078ec0ff */
[----:B------:R-:W-:Y:S01]  /*0470*/  IMAD.IADD R3, R5, 0x1, -R3 ;  /* 0x0000000105037824 */ /* 0x000fe200078e0a03 */
[----:B------:R-:W-:Y:S02]  /*0480*/  IADD3 R2, R2, -R7, RZ ;  /* 0x8000000702027210 */ /* 0x000fe40007ffe0ff */
[----:B0-----:R-:W-:Y:S02]  /*0490*/  I2FP.F32.U32 R4, UR10 ;  /* 0x0000000a00047c45 */ /* 0x001fe40008201000 */
[----:B-----5:R-:W-:Y:S02]  /*04a0*/  ISETP.NE.OR P0, PT, R0, RZ, !P0 ;  /* 0x000000ff0000720c */ /* 0x020fe40004705670 */
[----:B------:R-:W-:Y:S01]  /*04b0*/  SHF.R.S32.HI R0, RZ, 0x1f, R3 ;  /* 0x0000001fff007819 */ /* 0x000fe20000011403 */
[----:B------:R-:W-:Y:S01]  /*04c0*/  FMUL R8, R4, UR4 ;  /* 0x0000000404087c20 */ /* 0x000fe20008400000 */
[----:B------:R-:W-:Y:S01]  /*04d0*/  ULDC UR4, c[0x0][0x150] ;  /* 0x0000540000047ab9 */ /* 0x000fe20000000800 */
[----:B-1----:R-:W-:-:S02]  /*04e0*/  I2FP.F32.U32 R4, UR14 ;  /* 0x0000000e00047c45 */ /* 0x002fc40008201000 */
[----:B------:R-:W-:Y:S02]  /*04f0*/  LEA.HI R0, R0, R3, RZ, 0x3 ;  /* 0x0000000300007211 */ /* 0x000fe400078f18ff */
[----:B------:R-:W0:Y:S01]  /*0500*/  F2I.U32.TRUNC.NTZ R8, R8 ;  /* 0x0000000800087305 */ /* 0x000e22000020f000 */
[----:B------:R-:W-:Y:S01]  /*0510*/  FMUL R6, R4, UR4 ;  /* 0x0000000404067c20 */ /* 0x000fe20008400000 */
[--C-:B------:R-:W-:Y:S02]  /*0520*/  SHF.R.S32.HI R4, RZ, 0x3, R0.reuse ;  /* 0x00000003ff047819 */ /* 0x100fe40000011400 */
[----:B------:R-:W-:Y:S01]  /*0530*/  VOTEU.ALL UP0, P0 ;  /* 0x00000000003f7886 */ /* 0x000fe20000000000 */
[----:B------:R-:W-:Y:S01]  /*0540*/  SHF.R.S32.HI R5, RZ, 0x1f, R0 ;  /* 0x0000001fff057819 */ /* 0x000fe20000011400 */
[----:B------:R-:W-:Y:S01]  /*0550*/  UMOV UR4, 0x20 ;  /* 0x0000002000047882 */ /* 0x000fe20000000000 */
[----:B------:R-:W1:Y:S01]  /*0560*/  LDC R0, c[0x0][0x140] ;  /* 0x00005000ff007b82 */ /* 0x000e620000000800 */
[----:B------:R-:W5:Y:S01]  /*0570*/  F2I.U32.TRUNC.NTZ R6, R6 ;  /* 0x0000000600067305 */ /* 0x000f62000020f000 */
[----:B------:R-:W-:Y:S01]  /*0580*/  LEA.HI R5, R5, R4, RZ, 0x2 ;  /* 0x0000000405057211 */ /* 0x000fe200078f10ff */
[----:B------:R-:W-:Y:S01]  /*0590*/  @!UP0 UMOV UR9, 0x400 ;  /* 0x0000040000098882 */ /* 0x000fe20000000000 */
[----:B------:R-:W-:-:S04]  /*05a0*/  @!UP0 UIADD3 UR4, -UR4, 0x100000, URZ ;  /* 0x0010000004048890 */ /* 0x000fc8000fffe13f */
[----:B------:R-:W-:Y:S02]  /*05b0*/  @!UP0 USHF.L.U32 UR5, UR4, 0xb, URZ ;  /* 0x0000000b04058899 */ /* 0x000fe4000800063f */
[----:B------:R-:W-:Y:S01]  /*05c0*/  @!UP0 USHF.L.U32 UR4, UR4, 0x1, URZ ;  /* 0x0000000104048899 */ /* 0x000fe2000800063f */
[----:B------:R-:W-:Y:S01]  /*05d0*/  LOP3.LUT R5, R5, 0xfffffffc, RZ, 0xc0, !PT ;  /* 0xfffffffc05057812 */ /* 0x000fe200078ec0ff */
[----:B------:R-:W-:Y:S01]  /*05e0*/  VOTEU.ALL UP1, P0 ;  /* 0x00000000003f7886 */ /* 0x000fe20000020000 */
[----:B------:R-:W2:Y:S01]  /*05f0*/  @!UP0 S2UR UR12, SR_CgaCtaId ;  /* 0x00000000000c89c3 */ /* 0x000ea20000008800 */
[----:B0-----:R-:W-:Y:S02]  /*0600*/  R2UR UR11, R8 ;  /* 0x00000000080b72ca */ /* 0x001fe400000e0000 */
[----:B------:R-:W-:-:S04]  /*0610*/  IMAD.IADD R5, R4, 0x1, -R5 ;  /* 0x0000000104057824 */ /* 0x000fc800078e0a05 */
[----:B------:R-:W-:Y:S01]  /*0620*/  IMAD R2, R2, 0x4, R5 ;  /* 0x0000000402027824 */ /* 0x000fe200078e0205 */
[----:B-----5:R-:W-:-:S03]  /*0630*/  R2UR UR7, R6 ;  /* 0x00000000060772ca */ /* 0x020fc600000e0000 */
[----:B------:R-:W-:-:S03]  /*0640*/  IMAD.SHL.U32 R5, R2, 0x4, RZ ;  /* 0x0000000402057824 */ /* 0x000fc600078e00ff */
[----:B------:R-:W-:Y:S02]  /*0650*/  UIADD3 UR11, -UR11, URZ, URZ ;  /* 0x0000003f0b0b7290 */ /* 0x000fe4000fffe13f */
[----:B------:R-:W-:Y:S02]  /*0660*/  LOP3.LUT R9, R2, 0xc, R5, 0x78, !PT ;  /* 0x0000000c02097812 */ /* 0x000fe400078e7805 */
[----:B-1----:R-:W-:-:S03]  /*0670*/  ISETP.EQ.U32.AND P4, PT, R0, 0x1, PT ;  /* 0x000000010000780c */ /* 0x002fc60003f82070 */
[----:B------:R0:W-:Y:S01]  /*0680*/  STL [R1+0x200], R9 ;  /* 0x0002000901007387 */ /* 0x0001e20000100800 */
[----:B------:R-:W-:Y:S02]  /*0690*/  UIADD3 UR7, -UR7, URZ, URZ ;  /* 0x0000003f07077290 */ /* 0x000fe4000fffe13f */
[----:B--2---:R-:W-:Y:S01]  /*06a0*/  @!UP0 ULEA UR13, UR12, UR9, 0x18 ;  /* 0x000000090c0d8291 */ /* 0x004fe2000f8ec03f */
[----:B------:R-:W-:Y:S02]  /*06b0*/  VOTEU.ALL UP0, P0 ;  /* 0x00000000003f7886 */ /* 0x000fe40000000000 */
[----:B------:R-:W-:Y:S01]  /*06c0*/  ULDC UR9, c[0x0][0x148] ;  /* 0x0000520000097ab9 */ /* 0x000fe20000000800 */
[----:B------:R-:W-:Y:S01]  /*06d0*/  ULDC UR12, c[0x0][0x144] ;  /* 0x00005100000c7ab9 */ /* 0x000fe20000000800 */
[----:B------:R-:W-:Y:S01]  /*06e0*/  UIMAD UR15, UR9, UR11, UR10 ;  /* 0x0000000b090f72a4 */ /* 0x000fe2000f8e020a */
[----:B------:R-:W-:Y:S01]  /*06f0*/  LOP3.LUT P0, RZ, R3, 0x7, RZ, 0xc0, !PT ;  /* 0x0000000703ff7812 */ /* 0x000fe2000780c0ff */
[----:B------:R-:W-:-:S03]  /*0700*/  UIMAD UR7, UR12, UR7, UR14 ;  /* 0x000000070c0772a4 */ /* 0x000fc6000f8e020e */
[C---:B------:R-:W-:Y:S02]  /*0710*/  ISETP.LT.U32.AND P0, PT, R9.reuse, 0x2, !P0 ;  /* 0x000000020900780c */ /* 0x040fe40004701070 */
[----:B------:R-:W-:Y:S01]  /*0720*/  ISETP.NE.AND P1, PT, R9, UR15, PT ;  /* 0x0000000f09007c0c */ /* 0x000fe2000bf25270 */
[----:B------:R-:W1:Y:S02]  /*0730*/  FENCE.VIEW.ASYNC.S ;  /* 0x00000000000073c6 */ /* 0x000e640000000000 */
[----:B-1----:R0:W1:Y:S01]  /*0740*/  @!UP0 SYNCS.EXCH.64 URZ, [UR13+0x30], UR4 ;  /* 0x000030040d3f85b2 */ /* 0x0020620008000100 */
[----:B------:R-:W-:-:S04]  /*0750*/  ISETP.EQ.OR P1, PT, RZ, UR7, !P1 ;  /* 0x00000007ff007c0c */ /* 0x000fc8000cf22670 */
[----:B------:R-:W-:Y:S01]  /*0760*/  PLOP3.LUT P0, PT, P0, P1, PT, 0x80, 0x0 ;  /* 0x000000000000781c */ /* 0x000fe20000703070 */
[----:B------:R0:W2:Y:S01]  /*0770*/  @!UP1 SYNCS.EXCH.64 URZ, [UR13+0x38], UR4 ;  /* 0x000038040d3f95b2 */ /* 0x0000a20008000100 */
[----:B------:R-:W-:Y:S01]  /*0780*/  NOP ;  /* 0x0000000000007918 */ /* 0x000fe20000000000 */
[----:B0-----:R-:W-:Y:S10]  /*0790*/  @!P4 BRA `(.L_x_3) ;  /* 0x000000000008c947 */ /* 0x001ff40003800000 */
[----:B-1234-:R-:W-:Y:S01]  /*07a0*/  UCGABAR_ARV ;  /* 0x00000000000079c7 */ /* 0x01efe20008000000 */
[----:B------:R-:W-:Y:S05]  /*07b0*/  BRA `(.L_x_4) ;  /* 0x0000000000047947 */ /* 0x000fea0003800000 */
.L_x_3:
[----:B-1234-:R-:W-:Y:S01]  /*07c0*/  NOP ;  /* 0x0000000000007918 */ /* 0x01efe20000000000 */
.L_x_4:
[----:B------:R-:W-:Y:S02]  /*07d0*/  ULDC UR4, c[0x0][0x75c] ;  /* 0x0001d70000047ab9 */ /* 0x000fe40000000800 */
[----:B------:R-:W-:-:S06]  /*07e0*/  UISETP.NE.AND UP2, UPT, UR4, 0x1, UPT ;  /* 0x000000010400788c */ /* 0x000fcc000bf45270 */
[----:B------:R-:W-:-:S05]  /*07f0*/  PLOP3.LUT P3, PT, PT, PT, UP2, 0x80, 0x0 ;  /* 0x000000000000781c */ /* 0x000fca0003f6f028 */
[----:B------:R-:W-:Y:S01]  /*0800*/  @UP2 ULDC UR12, c[0x0][0x10] ;  /* 0x00000400000c2ab9 */ /* 0x000fe20000000800 */
[----:B------:R-:W-:Y:S01]  /*0810*/  @UP2 UMOV UR4, UR10 ;  /* 0x0000000a00042c82 */ /* 0x000fe20008000000 */
[----:B------:R-:W-:Y:S01]  /*0820*/  @UP2 UMOV UR5, URZ ;  /* 0x0000003f00052c82 */ /* 0x000fe20008000000 */
[----:B------:R-:W-:Y:S01]  /*0830*/  @!UP2 ULDC UR15, c[0x0][0xc] ;  /* 0x00000300000faab9 */ /* 0x000fe20000000800 */
[----:B------:R-:W-:-:S03]  /*0840*/  @UP2 UIMAD.WIDE.U32 UR12, UR14, UR12, UR4 ;  /* 0x0000000c0e0c22a5 */ /* 0x000fc6000f8e0004 */
[----:B------:R-:W-:Y:S01]  /*0850*/  @UP2 UMOV UR4, URZ ;  /* 0x0000003f00042c82 */ /* 0x000fe20008000000 */
[----:B------:R-:W-:Y:S01]  /*0860*/  UMOV UR5, URZ ;  /* 0x0000003f00057c82 */ /* 0x000fe20008000000 */
[----:B------:R-:W-:Y:S01]  /*0870*/  @UP2 UIADD3 UR16, UR13, UR4, URZ ;  /* 0x000000040d102290 */ /* 0x000fe2000fffe03f */
[----:B------:R-:W-:Y:S01]  /*0880*/  IMAD.U32 R2, RZ, RZ, UR12 ;  /* 0x0000000cff027e24 */ /* 0x000fe2000f8e00ff */
[----:B------:R-:W-:Y:S01]  /*0890*/  MOV R3, UR13 ;  /* 0x0000000d00037c02 */ /* 0x000fe20008000f00 */
[----:B------:R-:W-:Y:S02]  /*08a0*/  UMOV UR4, UR14 ;  /* 0x0000000e00047c82 */ /* 0x000fe40008000000 */
[----:B------:R-:W-:Y:S01]  /*08b0*/  @!UP2 UIMAD.WIDE.U32 UR4, UR10, UR15, UR4 ;  /* 0x0000000f0a04a2a5 */ /* 0x000fe2000f8e0004 */
[----:B------:R-:W-:Y:S02]  /*08c0*/  @P3 IMAD.MOV.U32 R7, RZ, RZ, R2 ;  /* 0x000000ffff073224 */ /* 0x000fe400078e0002 */
[----:B------:R-:W-:-:S03]  /*08d0*/  @P3 IMAD.U32 R6, RZ, RZ, UR16 ;  /* 0x00000010ff063e24 */ /* 0x000fc6000f8e00ff */
[----:B------:R-:W-:Y:S01]  /*08e0*/  IMAD.U32 R5, RZ, RZ, UR5 ;  /* 0x00000005ff057e24 */ /* 0x000fe2000f8e00ff */
[----:B------:R-:W-:Y:S01]  /*08f0*/  MOV R3, UR5 ;  /* 0x0000000500037c02 */ /* 0x000fe20008000f00 */
[----:B------:R-:W-:Y:S02]  /*0900*/  IMAD.U32 R2, RZ, RZ, UR4 ;  /* 0x00000004ff027e24 */ /* 0x000fe4000f8e00ff */
[----:B------:R-:W-:Y:S01]  /*0910*/  IMAD.U32 R4, RZ, RZ, UR4 ;  /* 0x00000004ff047e24 */ /* 0x000fe2000f8e00ff */
[----:B------:R-:W-:Y:S01]  /*0920*/  @!P3 MOV R6, R5 ;  /* 0x000000050006b202 */ /* 0x000fe20000000f00 */
[----:B------:R-:W-:-:S04]  /*0930*/  @!P3 IMAD.MOV.U32 R7, RZ, RZ, R2 ;  /* 0x000000ffff07b224 */ /* 0x000fc800078e0002 */
[----:B------:R0:W-:Y:S04]  /*0940*/  STL [R1+0x204], R6 ;  /* 0x0002040601007387 */ /* 0x0001e80000100800 */
[----:B------:R0:W-:Y:S01]  /*0950*/  STL [R1+0x208], R7 ;  /* 0x0002080701007387 */ /* 0x0001e20000100800 */
[----:B------:R-:W-:Y:S05]  /*0960*/  @!P4 BRA `(.L_x_5) ;  /* 0x00000000000cc947 */ /* 0x000fea0003800000 */
[----:B------:R-:W-:Y:S01]  /*0970*/  UCGABAR_WAIT ;  /* 0x0000000000007dc7 */ /* 0x000fe20008000000 */
[----:B------:R-:W-:Y:S01]  /*0980*/  CCTL.IVALL ;  /* 0x00000000ff00798f */ /* 0x000fe20002000000 */
[----:B------:R-:W-:Y:S05]  /*0990*/  BRA `(.L_x_6) ;  /* 0x0000000000047947 */ /* 0x000fea0003800000 */
.L_x_5:
[----:B------:R-:W-:Y:S06]  /*09a0*/  BAR.SYNC.DEFER_BLOCKING 0x0 ;  /* 0x0000000000007b1d */ /* 0x000fec0000010000 */
.L_x_6:
[----:B------:R-:W-:Y:S05]  /*09b0*/  @!P2 BRA `(.L_x_7) ;  /* 0x0000019c00a8a947 */ /* 0x000fea0003800000 */
[----:B------:R-:W-:-:S06]  /*09c0*/  UISETP.GT.U32.AND UP0, UPT, UR17, 0x1, UPT ;  /* 0x000000011100788c */ /* 0x000fcc000bf04070 */
[----:B------:R-:W-:-:S13]  /*09d0*/  PLOP3.LUT P1, PT, PT, PT, UP0, 0x80, 0x0 ;  /* 0x000000000000781c */ /* 0x000fda0003f2f008 */
[----:B------:R-:W-:Y:S05]  /*09e0*/  @P1 EXIT ;  /* 0x000000000000194d */ /* 0x000fea0003800000 */
[----:B------:R-:W-:Y:S01]  /*09f0*/  ULDC.64 UR4, c[0x0][0x750] ;  /* 0x0001d40000047ab9 */ /* 0x000fe20000000a00 */
[----:B------:R-:W-:Y:S01]  /*0a00*/  UMOV UR14, 0xffffffff ;  /* 0xffffffff000e7882 */ /* 0x000fe20000000000 */
[----:B------:R-:W-:Y:S01]  /*0a10*/  ISETP.GE.U32.AND P1, PT, R7, UR4, PT ;  /* 0x0000000407007c0c */ /* 0x000fe2000bf26070 */
[----:B------:R-:W-:Y:S01]  /*0a20*/  UMOV UR13, 0xffffffff ;  /* 0xffffffff000d7882 */ /* 0x000fe20000000000 */
[----:B------:R-:W-:Y:S01]  /*0a30*/  UMOV UR12, 0xffffffff ;  /* 0xffffffff000c7882 */ /* 0x000fe20000000000 */
[----:B------:R-:W-:Y:S02]  /*0a40*/  PRMT R0, RZ, 0x7610, R0 ;  /* 0x00007610ff007816 */ /* 0x000fe40000000000 */
[----:B------:R-:W-:-:S13]  /*0a50*/  ISETP.GE.U32.AND.EX P1, PT, R6, UR5, PT, P1 ;  /* 0x0000000506007c0c */ /* 0x000fda000bf26110 */
[----:B------:R-:W-:Y:S05]  /*0a60*/  @P1 BRA `(.L_x_8) ;  /* 0x0000000400401947 */ /* 0x000fea0003800000 */
[----:B------:R-:W-:Y:S01]  /*0a70*/  ULDC.64 UR18, c[0x0][0x728] ;  /* 0x0001ca0000127ab9 */ /* 0x000fe20000000a00 */
[C---:B------:R-:W-:Y:S01]  /*0a80*/  R2UR UR20, R7.reuse ;  /* 0x00000000071472ca */ /* 0x040fe200000e0000 */
[----:B------:R-:W-:Y:S01]  /*0a90*/  ULDC UR17, c[0x0][0x730] ;  /* 0x0001cc0000117ab9 */ /* 0x000fe20000000800 */
[----:B------:R-:W-:Y:S02]  /*0aa0*/  ISETP.NE.U32.AND P1, PT, RZ, UR18, PT ;  /* 0x00000012ff007c0c */ /* 0x000fe4000bf25070 */
[----:B------:R-:W-:Y:S02]  /*0ab0*/  R2UR UR4, R7 ;  /* 0x00000000070472ca */ /* 0x000fe400000e0000 */
[----:B------:R-:W-:Y:S02]  /*0ac0*/  ISETP.NE.AND.EX P1, PT, RZ, UR19, PT, P1 ;  /* 0x00000013ff007c0c */ /* 0x000fe4000bf25310 */
[----:B------:R-:W-:-:S11]  /*0ad0*/  R2UR UR5, R6 ;  /* 0x00000000060572ca */ /* 0x000fd600000e0000 */
[----:B------:R-:W-:Y:S05]  /*0ae0*/  @!P1 BRA `(.L_x_9) ;  /* 0x0000000000309947 */ /* 0x000fea0003800000 */
[----:B------:R-:W-:Y:S01]  /*0af0*/  R2UR UR4, R7 ;  /* 0x00000000070472ca */ /* 0x000fe200000e0000 */
[----:B------:R-:W-:Y:S01]  /*0b00*/  ULDC UR8, c[0x0][0x734] ;  /* 0x0001cd0000087ab9 */ /* 0x000fe20000000800 */
[----:B------:R-:W-:-:S11]  /*0b10*/  R2UR UR16, R6 ;  /* 0x00000000061072ca */ /* 0x000fd600000e0000 */
[----:B------:R-:W-:-:S04]  /*0b20*/  UIADD3 UR8, UP0, UR4, UR8, URZ ;  /* 0x0000000804087290 */ /* 0x000fc8000ff1e03f */
[----:B------:R-:W-:-:S04]  /*0b30*/  UIADD3.X UR16, URZ, UR16, URZ, UP0, !UPT ;  /* 0x000000103f107290 */ /* 0x000fc800087fe43f */
[----:B------:R-:W-:-:S04]  /*0b40*/  UIMAD.WIDE.U32 UR4, UR16, UR18, URZ ;  /* 0x00000012100472a5 */ /* 0x000fc8000f8e003f */
[----:B------:R-:W-:Y:S02]  /*0b50*/  UIMAD.WIDE.U32 UR12, UP0, UR8, UR19, UR4 ;  /* 0x00000013080c72a5 */ /* 0x000fe4000f800004 */
[----:B------:R-:W-:Y:S02]  /*0b60*/  UIMAD.WIDE.U32 UR4, UR8, UR18, URZ ;  /* 0x00000012080472a5 */ /* 0x000fe4000f8e003f */
[----:B------:R-:W-:Y:S02]  /*0b70*/  UIADD3.X UR15, URZ, URZ, URZ, UP0, !UPT ;  /* 0x0000003f3f0f7290 */ /* 0x000fe400087fe43f */
[----:B------:R-:W-:Y:S01]  /*0b80*/  UIADD3 URZ, UP0, UR5, UR12, URZ ;  /* 0x0000000c053f7290 */ /* 0x000fe2000ff1e03f */
[----:B------:R-:W-:-:S03]  /*0b90*/  UMOV UR14, UR13 ;  /* 0x0000000d000e7c82 */ /* 0x000fc60008000000 */
[----:B------:R-:W-:-:S12]  /*0ba0*/  UIMAD.WIDE.U32.X UR4, UR16, UR19, UR14, UP0 ;  /* 0x00000013100472a5 */ /* 0x000fd800080e040e */
.L_x_9:
[----:B------:R-:W-:Y:S01]  /*0bb0*/  USHF.R.U64 UR12, UR4, UR17, UR5 ;  /* 0x00000011040c7299 */ /* 0x000fe20008001205 */
[----:B------:R-:W-:Y:S01]  /*0bc0*/  R2UR UR15, R6 ;  /* 0x00000000060f72ca */ /* 0x000fe200000e0000 */
[----:B------:R-:W-:Y:S02]  /*0bd0*/  USHF.R.U32.HI UR4, URZ, UR17, UR5 ;  /* 0x000000113f047299 */ /* 0x000fe40008011605 */
[----:B------:R-:W-:Y:S01]  /*0be0*/  UIADD3 UR5, UP0, URZ, -UR12, URZ ;  /* 0x8000000c3f057290 */ /* 0x000fe2000ff1e03f */
[----:B------:R-:W-:Y:S01]  /*0bf0*/  ULDC.64 UR16, c[0x0][0x720] ;  /* 0x0001c80000107ab9 */ /* 0x000fe20000000a00 */
[----:B------:R-:W-:Y:S02]  /*0c00*/  UMOV UR14, UR20 ;  /* 0x00000014000e7c82 */ /* 0x000fe40008000000 */
[----:B------:R-:W-:Y:S02]  /*0c10*/  UIADD3.X UR4, URZ, ~UR4, URZ, UP0, !UPT ;  /* 0x800000043f047290 */ /* 0x000fe400087fe43f */
[----:B------:R-:W-:-:S02]  /*0c20*/  UIMAD UR13, UR9, UR11, UR10 ;  /* 0x0000000b090d72a4 */ /* 0x000fc4000f8e020a */
[----:B------:R-:W-:Y:S02]  /*0c30*/  UIMAD UR4, UR4, UR16, URZ ;  /* 0x00000010040472a4 */ /* 0x000fe4000f8e023f */
[----:B------:R-:W-:Y:S02]  /*0c40*/  UIMAD.WIDE.U32 UR14, UR5, UR16, UR14 ;  /* 0x00000010050e72a5 */ /* 0x000fe4000f8e000e */
[----:B------:R-:W-:Y:S01]  /*0c50*/  UIMAD UR4, UR5, UR17, UR4 ;  /* 0x00000011050472a4 */ /* 0x000fe2000f8e0204 */
[----:B------:R-:W-:Y:S01]  /*0c60*/  ULDC UR8, c[0x0][0x718] ;  /* 0x0001c60000087ab9 */ /* 0x000fe20000000800 */
[----:B------:R-:W-:Y:S02]  /*0c70*/  ULDC UR10, c[0x0][0x708] ;  /* 0x0001c200000a7ab9 */ /* 0x000fe40000000800 */
[----:B------:R-:W-:Y:S01]  /*0c80*/  UIADD3 UR9, UR15, UR4, URZ ;  /* 0x000000040f097290 */ /* 0x000fe2000fffe03f */
[----:B------:R-:W-:Y:S02]  /*0c90*/  ULDC UR20, c[0x0][0x758] ;  /* 0x0001d60000147ab9 */ /* 0x000fe40000000800 */
[----:B------:R-:W-:Y:S01]  /*0ca0*/  ULDC.64 UR4, c[0x0][0x740] ;  /* 0x0001d00000047ab9 */ /* 0x000fe20000000a00 */
[----:B------:R-:W-:Y:S01]  /*0cb0*/  USHF.R.U64 UR18, UR14, UR8, UR9 ;  /* 0x000000080e127299 */ /* 0x000fe20008001209 */
[----:B------:R-:W-:Y:S01]  /*0cc0*/  ISETP.NE.U32.AND P1, PT, RZ, UR4, PT ;  /* 0x00000004ff007c0c */ /* 0x000fe2000bf25070 */
[----:B------:R-:W-:Y:S01]  /*0cd0*/  USHF.R.U32.HI UR9, URZ, UR8, UR9 ;  /* 0x000000083f097299 */ /* 0x000fe20008011609 */
[----:B------:R-:W-:-:S02]  /*0ce0*/  UMOV UR11, 0xffffffff ;  /* 0xffffffff000b7882 */ /* 0x000fc40000000000 */
[----:B------:R-:W-:Y:S01]  /*0cf0*/  ISETP.NE.AND.EX P1, PT, RZ, UR5, PT, P1 ;  /* 0x00000005ff007c0c */ /* 0x000fe2000bf25310 */
[----:B------:R-:W-:Y:S02]  /*0d00*/  USHF.R.U64 UR24, UR18, UR10, UR9 ;  /* 0x0000000a12187299 */ /* 0x000fe40008001209 */
[----:B------:R-:W-:Y:S02]  /*0d10*/  USHF.R.U32.HI UR9, URZ, UR10, UR9 ;  /* 0x0000000a3f097299 */ /* 0x000fe40008011609 */
[----:B------:R-:W-:Y:S02]  /*0d20*/  USHF.L.U32 UR8, UR11, UR20, URZ ;  /* 0x000000140b087299 */ /* 0x000fe4000800063f */
[----:B------:R-:W-:Y:S01]  /*0d30*/  USHF.R.U64 UR25, UR24, UR20, UR9 ;  /* 0x0000001418197299 */ /* 0x000fe20008001209 */
[----:B------:R-:W-:Y:S01]  /*0d40*/  ULDC UR19, c[0x0][0x700] ;  /* 0x0001c00000137ab9 */ /* 0x000fe20000000800 */
[----:B------:R-:W-:Y:S02]  /*0d50*/  USEL UR7, UR7, UR13, !UP2 ;  /* 0x0000000d07077287 */ /* 0x000fe4000d000000 */
[----:B------:R-:W-:-:S02]  /*0d60*/  ULOP3.LUT UR13, URZ, UR8, URZ, 0x33, !UPT ;  /* 0x000000083f0d7292 */ /* 0x000fc4000f8e333f */
[----:B------:R-:W-:Y:S02]  /*0d70*/  UIADD3 UR17, UR19, -0x1, URZ ;  /* 0xffffffff13117890 */ /* 0x000fe4000fffe03f */
[----:B------:R-:W-:Y:S01]  /*0d80*/  USHF.R.U32.HI UR9, URZ, UR20, UR9 ;  /* 0x000000143f097299 */ /* 0x000fe20008011609 */
[----:B------:R-:W-:Y:S01]  /*0d90*/  ULDC UR21, c[0x0][0x748] ;  /* 0x0001d20000157ab9 */ /* 0x000fe20000000800 */
[----:B------:R-:W-:Y:S01]  /*0da0*/  ULDC UR22, c[0x0][0x738] ;  /* 0x0001ce0000167ab9 */ /* 0x000fe20000000800 */
[----:B------:R-:W-:Y:S01]  /*0db0*/  UMOV UR23, 0x1 ;  /* 0x0000000100177882 */ /* 0x000fe20000000000 */
[----:B------:R-:W-:Y:S01]  /*0dc0*/  UMOV UR8, UR25 ;  /* 0x0000001900087c82 */ /* 0x000fe20008000000 */
[----:B------:R-:W-:Y:S07]  /*0dd0*/  @!P1 BRA `(.L_x_10) ;  /* 0x0000000000309947 */ /* 0x000fee0003800000 */
[----:B------:R-:W-:Y:S02]  /*0de0*/  ULDC UR14, c[0x0][0x74c] ;  /* 0x0001d300000e7ab9 */ /* 0x000fe40000000800 */
        /* <DEDUP_REMOVED lines=8> */
[----:B------:R-:W-:-:S07]  /*0e70*/  UIMAD.WIDE.U32.X UR4, UR16, UR5, UR14, UP0 ;  /* 0x00000005100472a5 */ /* 0x000fce00080e040e */
[----:B------:R-:W-:Y:S01]  /*0e80*/  UMOV UR8, UR4 ;  /* 0x0000000400087c82 */ /* 0x000fe20008000000 */
[----:B------:R-:W-:-:S05]  /*0e90*/  UMOV UR9, UR5 ;  /* 0x0000000500097c82 */ /* 0x000fca0008000000 */
.L_x_10:
[----:B------:R-:W-:Y:S01]  /*0ea0*/  USHF.R.U64 UR5, UR8, UR21, UR9 ;  /* 0x0000001508057299 */ /* 0x000fe20008001209 */
[----:B------:R-:W-:Y:S01]  /*0eb0*/  IMAD.MOV.U32 R0, RZ, RZ, 0x1 ;  /* 0x00000001ff007424 */ /* 0x000fe200078e00ff */
[----:B------:R-:W-:Y:S02]  /*0ec0*/  USHF.L.U32 UR4, UR23, UR20, URZ ;  /* 0x0000001417047299 */ /* 0x000fe4000800063f */
[----:B------:R-:W-:Y:S02]  /*0ed0*/  ULOP3.LUT UR13, UR24, UR13, URZ, 0xc0, !UPT ;  /* 0x0000000d180d7292 */ /* 0x000fe4000f8ec03f */
[----:B------:R-:W-:Y:S02]  /*0ee0*/  UIADD3 UR8, -UR5, URZ, URZ ;  /* 0x0000003f05087290 */ /* 0x000fe4000fffe13f */
[----:B------:R-:W-:Y:S02]  /*0ef0*/  UIMAD UR13, UR4, UR5, UR13 ;  /* 0x00000005040d72a4 */ /* 0x000fe4000f8e020d */
[----:B------:R-:W-:-:S02]  /*0f00*/  ULOP3.LUT UR17, UR18, UR17, URZ, 0xc0, !UPT ;  /* 0x0000001112117292 */ /* 0x000fc4000f8ec03f */
[----:B------:R-:W-:Y:S01]  /*0f10*/  UIMAD UR4, UR8, UR22, UR25 ;  /* 0x00000016080472a4 */ /* 0x000fe2000f8e0219 */
[----:B------:R-:W-:Y:S02]  /*0f20*/  ULDC UR5, c[0x0][0x710] ;  /* 0x0001c40000057ab9 */ /* 0x000fe40000000800 */
[----:B------:R-:W-:Y:S02]  /*0f30*/  UIMAD UR7, UR13, UR5, UR7 ;  /* 0x000000050d0772a4 */ /* 0x000fe4000f8e0207 */
[----:B------:R-:W-:-:S04]  /*0f40*/  UIMAD UR4, UR4, UR19, UR17 ;  /* 0x00000013040472a4 */ /* 0x000fc8000f8e0211 */
[----:B------:R-:W-:Y:S02]  /*0f50*/  USEL UR13, UR4, UR7, !UP2 ;  /* 0x00000007040d7287 */ /* 0x000fe4000d000000 */
[----:B------:R-:W-:-:S12]  /*0f60*/  USEL UR14, UR7, UR4, !UP2 ;  /* 0x00000004070e7287 */ /* 0x000fd8000d000000 */
.L_x_8:
[----:B------:R-:W-:-:S08]  /*0f70*/  NOP ;  /* 0x0000000000007918 */ /* 0x000fd00000000000 */
[----:B------:R-:W1:Y:S02]  /*0f80*/  USETMAXREG.TRY_ALLOC.CTAPOOL UP0, 0xf0 ;  /* 0x000000f0000079c8 */ /* 0x000e640008000600 */
[----:B-1----:R-:W-:-:S13]  /*0f90*/  PLOP3.LUT P1, PT, PT, PT, UP0, 0x80, 0x0 ;  /* 0x000000000000781c */ /* 0x002fda0003f2f008 */
[----:B------:R-:W-:Y:S05]  /*0fa0*/  @!P1 BRA `(.L_x_8) ;  /* 0xfffffffc00f09947 */ /* 0x000fea000383ffff */
[----:B------:R-:W-:Y:S01]  /*0fb0*/  ULDC.64 UR4, c[0x0][0x698] ;  /* 0x0001a60000047ab9 */ /* 0x000fe20000000a00 */
[----:B------:R-:W-:Y:S01]  /*0fc0*/  ULDC.64 UR18, c[0x0][0x208] ;  /* 0x0000820000127ab9 */ /* 0x000fe20000000a00 */
[----:B------:R-:W-:-:S04]  /*0fd0*/  ISETP.NE.U32.AND P1, PT, RZ, UR4, PT ;  /* 0x00000004ff007c0c */ /* 0x000fc8000bf25070 */
[----:B------:R-:W-:-:S13]  /*0fe0*/  ISETP.NE.AND.EX P1, PT, RZ, UR5, PT, P1 ;  /* 0x00000005ff007c0c */ /* 0x000fda000bf25310 */
[----:B------:R-:W-:Y:S05]  /*0ff0*/  @!P1 BRA `(.L_x_11) ;  /* 0x0000000000209947 */ /* 0x000fea0003800000 */
[----:B------:R-:W1:Y:S02]  /*1000*/  LDC.64 R2, c[0x0][0x698] ;  /* 0x0001a600ff027b82 */ /* 0x000e640000000a00 */
[----:B-1----:R-:W2:Y:S02]  /*1010*/  LDG.E.64 R2, desc[UR18][R2.64] ;  /* 0x0000001202027981 */ /* 0x002ea4000c1e1b00 */
[----:B--2---:R-:W-:-:S04]  /*1020*/  ISETP.NE.U32.AND P1, PT, R2, RZ, PT ;  /* 0x000000ff0200720c */ /* 0x004fc80003f25070 */
[----:B------:R-:W-:-:S13]  /*1030*/  ISETP.NE.AND.EX P1, PT, R3, RZ, PT, P1 ;  /* 0x000000ff0300720c */ /* 0x000fda0003f25310 */
[----:B------:R-:W-:Y:S05]  /*1040*/  @!P1 BRA `(.L_x_11) ;  /* 0x00000000000c9947 */ /* 0x000fea0003800000 */
[----:B------:R-:W2:Y:S02]  /*1050*/  LD.E R2, desc[UR18][R2.64] ;  /* 0x0000001202027980 */ /* 0x000ea4000c101900 */
[----:B--2---:R-:W-:Y:S01]  /*1060*/  R2UR UR22, R2 ;  /* 0x00000000021672ca */ /* 0x004fe200000e0000 */
[----:B------:R-:W-:-:S14]  /*1070*/  BRA `(.L_x_12) ;  /* 0x0000000000247947 */ /* 0x000fdc0003800000 */
.L_x_11:
[----:B------:R-:W-:Y:S02]  /*1080*/  ULDC.64 UR4, c[0x0][0x688] ;  /* 0x0001a20000047ab9 */ /* 0x000fe40000000a00 */
[----:B------:R-:W-:-:S04]  /*1090*/  ISETP.NE.U32.AND P1, PT, RZ, UR4, PT ;  /* 0x00000004ff007c0c */ /* 0x000fc8000bf25070 */
[----:B------:R-:W-:-:S13]  /*10a0*/  ISETP.NE.AND.EX P1, PT, RZ, UR5, PT, P1 ;  /* 0x00000005ff007c0c */ /* 0x000fda000bf25310 */
[----:B------:R-:W-:Y:S05]  /*10b0*/  @!P1 BRA `(.L_x_13) ;  /* 0x0000000000109947 */ /* 0x000fea0003800000 */
[----:B------:R-:W1:Y:S02]  /*10c0*/  LDC.64 R2, c[0x0][0x688] ;  /* 0x0001a200ff027b82 */ /* 0x000e640000000a00 */
[----:B-1----:R-:W2:Y:S02]  /*10d0*/  LDG.E R2, desc[UR18][R2.64] ;  /* 0x0000001202027981 */ /* 0x002ea4000c1e1900 */
[----:B--2---:R-:W-:Y:S01]  /*10e0*/  R2UR UR22, R2 ;  /* 0x00000000021672ca */ /* 0x004fe200000e0000 */
[----:B------:R-:W-:-:S14]  /*10f0*/  BRA `(.L_x_12) ;  /* 0x0000000000047947 */ /* 0x000fdc0003800000 */
.L_x_13:
[----:B------:R-:W-:-:S05]  /*1100*/  ULDC UR22, c[0x0][0x680] ;  /* 0x0001a00000167ab9 */ /* 0x000fca0000000800 */
.L_x_12:
[----:B------:R-:W-:Y:S02]  /*1110*/  ULDC.64 UR4, c[0x0][0x6a0] ;  /* 0x0001a80000047ab9 */ /* 0x000fe40000000a00 */
        /* <DEDUP_REMOVED lines=11> */
.L_x_14:
        /* <DEDUP_REMOVED lines=8> */
.L_x_16:
[----:B------:R-:W-:-:S05]  /*1250*/  ULDC UR23, c[0x0][0x684] ;  /* 0x0001a10000177ab9 */ /* 0x000fca0000000800 */
.L_x_15:
[----:B------:R-:W-:-:S13]  /*1260*/  LOP3.LUT P1, RZ, R0, 0xff, RZ, 0xc0, !PT ;  /* 0x000000ff00ff7812 */ /* 0x000fda000782c0ff */
[----:B------:R-:W-:Y:S05]  /*1270*/  @!P1 EXIT ;  /* 0x000000000000994d */ /* 0x000fea0003800000 */
[----:B------:R-:W-:Y:S01]  /*1280*/  ULDC UR4, c[0x0][0x28c] ;  /* 0x0000a30000047ab9 */ /* 0x000fe20000000800 */
[----:B------:R-:W-:Y:S02]  /*1290*/  ULOP3.LUT UR24, UR6, 0x1, URZ, 0xfc, !UPT ;  /* 0x0000000106187892 */ /* 0x000fe4000f8efc3f */
[----:B------:R-:W-:-:S04]  /*12a0*/  UIADD3 UR4, UR4, 0x7f, URZ ;  /* 0x0000007f04047890 */ /* 0x000fc8000fffe03f */
[----:B------:R-:W-:-:S04]  /*12b0*/  USHF.R.S32.HI UR5, URZ, 0x1f, UR4 ;  /* 0x0000001f3f057899 */ /* 0x000fc80008011404 */
[----:B------:R-:W-:-:S03]  /*12c0*/  ULEA.HI UR5, UR5, UR4, URZ, 0x7 ;  /* 0x0000000405057291 */ /* 0x000fc6000f8f383f */
[----:B------:R-:W-:Y:S01]  /*12d0*/  UMOV UR4, URZ ;  /* 0x0000003f00047c82 */ /* 0x000fe20008000000 */
[----:B------:R-:W-:-:S03]  /*12e0*/  USHF.R.S32.HI UR7, URZ, 0x7, UR5 ;  /* 0x000000073f077899 */ /* 0x000fc60008011405 */
[----:B------:R-:W-:-:S09]  /*12f0*/  UMOV UR5, URZ ;  /* 0x0000003f00057c82 */ /* 0x000fd20008000000 */
.L_x_413:
[----:B------:R-:W-:Y:S01]  /*1300*/  STL [R1], RZ ;  /* 0x000000ff01007387 */ /* 0x000fe20000100800 */
[----:B------:R-:W-:Y:S01]  /*1310*/  UISETP.LT.AND UP0, UPT, URZ, UR7, UPT ;  /* 0x000000073f00728c */ /* 0x000fe2000bf01270 */
[----:B------:R-:W-:Y:S02]  /*1320*/  CS2R R150, SRZ ;  /* 0x0000000000967805 */ /* 0x000fe4000001ff00 */
[----:B------:R-:W-:Y:S01]  /*1330*/  CS2R R24, SRZ ;  /* 0x0000000000187805 */ /* 0x000fe2000001ff00 */
[----:B------:R-:W-:Y:S01]  /*1340*/  STL [R1+0x4], RZ ;  /* 0x000004ff01007387 */ /* 0x000fe20000100800 */
[----:B------:R-:W-:Y:S01]  /*1350*/  USEL UR8, URZ, UR7, UP0 ;  /* 0x000000073f087287 */ /* 0x000fe20008000000 */
[----:B------:R-:W-:Y:S02]  /*1360*/  CS2R R26, SRZ ;  /* 0x00000000001a7805 */ /* 0x000fe4000001ff00 */
[----:B------:R-:W-:Y:S01]  /*1370*/  CS2R R28, SRZ ;  /* 0x00000000001c7805 */ /* 0x000fe2000001ff00 */
[----:B------:R-:W-:Y:S01]  /*1380*/  STL [R1+0x8], RZ ;  /* 0x000008ff01007387 */ /* 0x000fe20000100800 */
[----:B------:R-:W-:Y:S01]  /*1390*/  UIADD3 UR16, UR7, -UR8, URZ ;  /* 0x8000000807107290 */ /* 0x000fe2000fffe03f */
[----:B------:R-:W-:-:S02]  /*13a0*/  CS2R R30, SRZ ;  /* 0x00000000001e7805 */ /* 0x000fc4000001ff00 */
[----:B------:R-:W-:Y:S01]  /*13b0*/  CS2R R32, SRZ ;  /* 0x0000000000207805 */ /* 0x000fe2000001ff00 */
[----:B------:R-:W-:Y:S01]  /*13c0*/  STL [R1+0xc], RZ ;  /* 0x00000cff01007387 */ /* 0x000fe20000100800 */
[----:B------:R-:W-:Y:S01]  /*13d0*/  UISETP.GE.AND UP0, UPT, UR16, 0x1, UPT ;  /* 0x000000011000788c */ /* 0x000fe2000bf06270 */
[----:B------:R-:W-:Y:S02]  /*13e0*/  CS2R R34, SRZ ;  /* 0x0000000000227805 */ /* 0x000fe4000001ff00 */
[----:B------:R-:W-:Y:S01]  /*13f0*/  CS2R R36, SRZ ;  /* 0x0000000000247805 */ /* 0x000fe2000001ff00 */
[----:B------:R-:W-:Y:S01]  /*1400*/  STL [R1+0x10], RZ ;  /* 0x000010ff01007387 */ /* 0x000fe20000100800 */
[----:B------:R-:W-:Y:S02]  /*1410*/  CS2R R38, SRZ ;  /* 0x0000000000267805 */ /* 0x000fe4000001ff00 */
[----:B------:R-:W-:Y:S02]  /*1420*/  CS2R R40, SRZ ;  /* 0x0000000000287805 */ /* 0x000fe4000001ff00 */
[----:B------:R-:W-:Y:S01]  /*1430*/  PLOP3.LUT P1, PT, PT, PT, UP0, 0x80, 0x0 ;  /* 0x000000000000781c */ /* 0x000fe20003f2f008 */
[----:B------:R-:W-:Y:S01]  /*1440*/  STL [R1+0x14], RZ ;  /* 0x000014ff01007387 */ /* 0x000fe20000100800 */
[----:B------:R-:W-:-:S02]  /*1450*/  CS2R R42, SRZ ;  /* 0x00000000002a7805 */ /* 0x000fc4000001ff00 */
[----:B------:R-:W-:Y:S02]  /*1460*/  CS2R R44, SRZ ;  /* 0x00000000002c7805 */ /* 0x000fe4000001ff00 */
[----:B------:R-:W-:Y:S01]  /*1470*/  CS2R R46, SRZ ;  /* 0x00000000002e7805 */ /* 0x000fe2000001ff00 */
[----:B------:R-:W-:Y:S01]  /*1480*/  STL [R1+0x18], RZ ;  /* 0x000018ff01007387 */ /* 0x000fe20000100800 */
[----:B------:R-:W-:Y:S02]  /*1490*/  CS2R R48, SRZ ;  /* 0x0000000000307805 */ /* 0x000fe4000001ff00 */
[----:B------:R-:W-:Y:S02]  /*14a0*/  CS2R R50, SRZ ;  /* 0x0000000000327805 */ /* 0x000fe4000001ff00 */
[----:B------:R-:W-:Y:S01]  /*14b0*/  CS2R R52, SRZ ;  /* 0x0000000000347805 */ /* 0x000fe2000001ff00 */
        /* <DEDUP_REMOVED lines=64> */
[----:B------:R-:W-:Y:S04]  /*18c0*/  STL [R1+0x5c], RZ ;  /* 0x00005cff01007387 */ /* 0x000fe80000100800 */
        /* <DEDUP_REMOVED lines=53> */
[----:B------:R-:W-:Y:S01]  /*1c20*/  STL [R1+0x134], RZ ;  /* 0x000134ff01007387 */ /* 0x000fe20000100800 */
[----:B-1----:R-:W1:Y:S03]  /*1c30*/  S2R R0, SR_TID.X ;  /* 0x0000000000007919 */ /* 0x002e660000002100 */
        /* <DEDUP_REMOVED lines=8> */
[----:B-1----:R-:W-:-:S03]  /*1cc0*/  LOP3.LUT R0, R0, 0x80, RZ, 0xc0, !PT ;  /* 0x0000008000007812 */ /* 0x002fc600078ec0ff */
[----:B------:R-:W-:Y:S01]  /*1cd0*/  STL [R1+0x158], RZ ;  /* 0x000158ff01007387 */ /* 0x000fe20000100800 */
[----:B------:R-:W-:-:S03]  /*1ce0*/  SHF.R.U32.HI R0, RZ, 0x7, R0 ;  /* 0x00000007ff007819 */ /* 0x000fc60000011600 */
        /* <DEDUP_REMOVED lines=33> */
[----:B------:R-:W1:Y:S04]  /*1f00*/  SHFL.IDX PT, R0, R0, RZ, 0x1f ;  /* 0x00001fff00007589 */ /* 0x000e6800000e0000 */
[----:B------:R2:W-:Y:S04]  /*1f10*/  STL [R1+0x1e0], RZ ;  /* 0x0001e0ff01007387 */ /* 0x0005e80000100800 */
[----:B------:R2:W-:Y:S04]  /*1f20*/  STL [R1+0x1e4], RZ ;  /* 0x0001e4ff01007387 */ /* 0x0005e80000100800 */
[----:B------:R2:W-:Y:S04]  /*1f30*/  STL [R1+0x1e8], RZ ;  /* 0x0001e8ff01007387 */ /* 0x0005e80000100800 */
[----:B------:R2:W-:Y:S04]  /*1f40*/  STL [R1+0x1ec], RZ ;  /* 0x0001ecff01007387 */ /* 0x0005e80000100800 */
[----:B------:R2:W-:Y:S04]  /*1f50*/  STL [R1+0x1f0], RZ ;  /* 0x0001f0ff01007387 */ /* 0x0005e80000100800 */
[----:B------:R2:W-:Y:S01]  /*1f60*/  STL [R1+0x1f4], RZ ;  /* 0x0001f4ff01007387 */ /* 0x0005e20000100800 */
[----:B-1----:R-:W-:-:S03]  /*1f70*/  R2UR UR9, R0 ;  /* 0x00000000000972ca */ /* 0x002fc600000e0000 */
[----:B------:R2:W-:Y:S04]  /*1f80*/  STL [R1+0x1f8], RZ ;  /* 0x0001f8ff01007387 */ /* 0x0005e80000100800 */
[----:B------:R2:W-:Y:S01]  /*1f90*/  STL [R1+0x1fc], RZ ;  /* 0x0001fcff01007387 */ /* 0x0005e20000100800 */
[----:B---34-:R-:W-:Y:S07]  /*1fa0*/  @!P1 BRA `(.L_x_17) ;  /* 0x0000005400789947 */ /* 0x018fee0003800000 */
[----:B------:R-:W1:Y:S01]  /*1fb0*/  S2UR UR11, SR_CgaCtaId ;  /* 0x00000000000b79c3 */ /* 0x000e620000008800 */
[----:B------:R-:W-:Y:S01]  /*1fc0*/  ULEA.HI UR8, UR9, UR9, URZ, 0x1 ;  /* 0x0000000909087291 */ /* 0x000fe2000f8f083f */
[----:B------:R-:W-:Y:S01]  /*1fd0*/  IMAD.U32 R2, RZ, RZ, UR4 ;  /* 0x00000004ff027e24 */ /* 0x000fe2000f8e00ff */
[----:B------:R-:W-:Y:S01]  /*1fe0*/  UMOV UR10, 0x400 ;  /* 0x00000400000a7882 */ /* 0x000fe20000000000 */
[----:B------:R-:W-:Y:S02]  /*1ff0*/  UPLOP3.LUT UP0, UPT, UPT, UPT, UPT, 0x40, 0x0 ;  /* 0x000000000000789c */ /* 0x000fe40003f0e870 */
[----:B------:R-:W-:Y:S01]  /*2000*/  ULOP3.LUT UR8, UR8, 0x7fffe, URZ, 0xc0, !UPT ;  /* 0x0007fffe08087892 */ /* 0x000fe2000f8ec03f */
[----:B------:R-:W-:Y:S01]  /*2010*/  UMOV UR17, UR5 ;  /* 0x0000000500117c82 */ /* 0x000fe20008000000 */
[----:B------:R-:W-:Y:S02]  /*2020*/  UMOV UR20, UR5 ;  /* 0x0000000500147c82 */ /* 0x000fe40008000000 */
[----:B------:R-:W-:-:S02]  /*2030*/  UIADD3 UR8, UR9, -UR8, URZ ;  /* 0x8000000809087290 */ /* 0x000fc4000fffe03f */
[----:B-1----:R-:W-:-:S04]  /*2040*/  ULEA UR10, UR11, UR10, 0x18 ;  /* 0x0000000a0b0a7291 */ /* 0x002fc8000f8ec03f */
[----:B------:R-:W-:-:S04]  /*2050*/  ULEA UR8, UR8, UR10, 0xd ;  /* 0x0000000a08087291 */ /* 0x000fc8000f8e683f */
[----:B------:R-:W-:-:S04]  /*2060*/  UIADD3 UR8, UR8, 0x100, URZ ;  /* 0x0000010008087890 */ /* 0x000fc8000fffe03f */
[----:B------:R-:W-:-:S04]  /*2070*/  USHF.R.U32.HI UR8, URZ, 0x4, UR8 ;  /* 0x000000043f087899 */ /* 0x000fc80008011608 */
[----:B------:R-:W-:-:S12]  /*2080*/  ULOP3.LUT UR15, UR8, 0x3fff, URZ, 0xc0, !UPT ;  /* 0x00003fff080f7892 */ /* 0x000fd8000f8ec03f */
.L_x_24:
[----:B------:R-:W-:-:S06]  /*2090*/  UISETP.NE.AND UP1, UPT, UR24, 0x3, UPT ;  /* 0x000000031800788c */ /* 0x000fcc000bf25270 */
[----:B------:R-:W-:-:S13]  /*20a0*/  PLOP3.LUT P2, PT, PT, PT, UP1, 0x80, 0x0 ;  /* 0x000000000000781c */ /* 0x000fda0003f4f018 */
[----:B0-----:R-:W-:Y:S05]  /*20b0*/  @!P2 BRA `(.L_x_18) ;  /* 0x000000000004a947 */ /* 0x001fea0003800000 */
[----:B------:R-:W-:Y:S01]  /*20c0*/  BPT.TRAP 0x1 ;  /* 0x000000040000795c */ /* 0x000fe20000300000 */
.L_x_18:
[----:B------:R-:W1:Y:S01]  /*20d0*/  S2UR UR8, SR_CgaCtaId ;  /* 0x00000000000879c3 */ /* 0x000e620000008800 */
[----:B------:R-:W-:Y:S01]  /*20e0*/  UMOV UR21, 0x400 ;  /* 0x0000040000157882 */ /* 0x000fe20000000000 */
[----:B------:R-:W-:Y:S01]  /*20f0*/  SHF.L.U32 R0, R2, 0x1f, RZ ;  /* 0x0000001f02007819 */ /* 0x000fe200000006ff */
[----:B-1----:R-:W-:-:S04]  /*2100*/  ULEA UR21, UR8, UR21, 0x18 ;  /* 0x0000001508157291 */ /* 0x002fc8000f8ec03f */
[----:B------:R-:W-:-:S09]  /*2110*/  ULEA UR8, UR17, UR21, 0x3 ;  /* 0x0000001511087291 */ /* 0x000fd2000f8e183f */
[----:B------:R1:W3:Y:S01]  /*2120*/  SYNCS.PHASECHK.TRANS64.TRYWAIT P1, [UR8], R0 ;  /* 0x00000000ff0075a7 */ /* 0x0002e20008020148 */
[----:B------:R-:W-:Y:S05]  /*2130*/  @!P2 BRA `(.L_x_19) ;  /* 0x000000000004a947 */ /* 0x000fea0003800000 */
[----:B------:R-:W-:Y:S01]  /*2140*/  BPT.TRAP 0x1 ;  /* 0x000000040000795c */ /* 0x000fe20000300000 */
.L_x_19:
[----:B---3--:R-:W-:Y:S05]  /*2150*/  @P1 BRA `(.L_x_20) ;  /* 0x0000000000081947 */ /* 0x008fea0003800000 */
[----:B------:R-:W3:Y:S02]  /*2160*/  SYNCS.PHASECHK.TRANS64.TRYWAIT P1, [UR8], R0 ;  /* 0x00000000ff0075a7 */ /* 0x000ee40008020148 */
[----:B---3--:R-:W-:Y:S05]  /*2170*/  @!P1 BRA `(.L_x_21) ;  /* 0x0000019c008c9947 */ /* 0x008fea0003800000 */
.L_x_20:
[----:B------:R-:W-:Y:S04]  /*2180*/  STL.64 [R1+0xa58], R150 ;  /* 0x000a589601007387 */ /* 0x000fe80000100a00 */
        /* <DEDUP_REMOVED lines=62> */
[----:B------:R4:W-:Y:S04]  /*2570*/  STL.64 [R1+0x860], R24 ;  /* 0x0008601801007387 */ /* 0x0009e80000100a00 */
[----:B----4-:R-:W4:Y:S04]  /*2580*/  LDL.LU.64 R24, [R1] ;  /* 0x0000000001187983 */ /* 0x010f280000300a00 */
[----:B------:R-:W4:Y:S04]  /*2590*/  LDL.LU.64 R26, [R1+0x8] ;  /* 0x00000800011a7983 */ /* 0x000f280000300a00 */
        /* <DEDUP_REMOVED lines=61> */
[----:B------:R-:W4:Y:S01]  /*2970*/  LDL.LU.64 R150, [R1+0x1f8] ;  /* 0x0001f80001967983 */ /* 0x000f220000300a00 */
[----:B---3--:R-:W3:Y:S01]  /*2980*/  S2R R3, SR_TID.X ;  /* 0x0000000000037919 */ /* 0x008ee20000002100 */
[----:B------:R-:W-:Y:S01]  /*2990*/  USHF.L.U32 UR8, UR17, 0xc, URZ ;  /* 0x0000000c11087899 */ /* 0x000fe2000800063f */
[C---:B---3--:R-:W-:Y:S01]  /*29a0*/  IMAD.SHL.U32 R152, R3.reuse, 0x40, RZ ;  /* 0x0000004003987824 */ /* 0x048fe200078e00ff */
[----:B-1----:R-:W-:-:S04]  /*29b0*/  SHF.L.U32 R0, R3, 0xa, RZ ;  /* 0x0000000a03007819 */ /* 0x002fc800000006ff */
[----:B------:R-:W-:-:S04]  /*29c0*/  LOP3.LUT R152, R152, 0x3800, RZ, 0xc0, !PT ;  /* 0x0000380098987812 */ /* 0x000fc800078ec0ff */
[----:B------:R-:W-:Y:S01]  /*29d0*/  LOP3.LUT R152, R152, 0x400, R0, 0xf8, !PT ;  /* 0x0000040098987812 */ /* 0x000fe200078ef800 */
[----:B------:R-:W-:-:S05]  /*29e0*/  IMAD.SHL.U32 R0, R3, 0x20, RZ ;  /* 0x0000002003007824 */ /* 0x000fca00078e00ff */
[----:B------:R-:W-:-:S04]  /*29f0*/  LOP3.LUT R152, R152, 0x380, R0, 0xf8, !PT ;  /* 0x0000038098987812 */ /* 0x000fc800078ef800 */
[----:B------:R-:W-:-:S05]  /*2a00*/  LEA.HI R152, R152, UR8, RZ, 0x1d ;  /* 0x0000000898987c11 */ /* 0x000fca000f8fe8ff */
[----:B------:R-:W4:Y:S01]  /*2a10*/  LDS.128 R156, [R152+UR21+0x30100] ;  /* 0x03010015989c7984 */ /* 0x000f220008000c00 */
[----:B------:R-:W-:Y:S02]  /*2a20*/  UIADD3 UR9, UR21, 0x10100, URZ ;  /* 0x0001010015097890 */ /* 0x000fe4000fffe03f */
[----:B------:R-:W-:Y:S01]  /*2a30*/  ULOP3.LUT UR25, UR15, 0x10000, URZ, 0xfc, !UPT ;  /* 0x000100000f197892 */ /* 0x000fe2000f8efc3f */
[----:B------:R-:W1:Y:S01]  /*2a40*/  LDS.128 R152, [R152+UR21+0x30900] ;  /* 0x0309001598987984 */ /* 0x000e620008000c00 */
[----:B------:R-:W-:-:S04]  /*2a50*/  USHF.R.U32.HI UR9, URZ, 0x4, UR9 ;  /* 0x000000043f097899 */ /* 0x000fc80008011609 */
[----:B------:R-:W-:-:S04]  /*2a60*/  ULOP3.LUT UR9, UR9, 0x3fff, URZ, 0xc0, !UPT ;  /* 0x00003fff09097892 */ /* 0x000fc8000f8ec03f */
[----:B------:R-:W-:Y:S02]  /*2a70*/  ULOP3.LUT UR9, UR9, 0x10000, URZ, 0xfc, !UPT ;  /* 0x0001000009097892 */ /* 0x000fe4000f8efc3f */
[----:B------:R-:W-:Y:S02]  /*2a80*/  ULEA UR25, UR17, UR25, 0xb ;  /* 0x0000001911197291 */ /* 0x000fe4000f8e583f */
[----:B------:R-:W-:Y:S01]  /*2a90*/  UIADD3 UR26, UR8, UR9, URZ ;  /* 0x00000009081a7290 */ /* 0x000fe2000fffe03f */
[----:B------:R-:W-:Y:S02]  /*2aa0*/  UMOV UR11, 0x40000040 ;  /* 0x40000040000b7882 */ /* 0x000fe40000000000 */
[----:B------:R-:W-:Y:S02]  /*2ab0*/  UMOV UR9, 0x40000040 ;  /* 0x4000004000097882 */ /* 0x000fe40000000000 */
[----:B------:R-:W-:Y:S02]  /*2ac0*/  UMOV UR8, UR25 ;  /* 0x0000001900087c82 */ /* 0x000fe40008000000 */
[----:B------:R-:W-:Y:S01]  /*2ad0*/  UMOV UR10, UR26 ;  /* 0x0000001a000a7c82 */ /* 0x000fe20008000000 */
[----:B------:R3:W-:Y:S01]  /*2ae0*/  STL [R1+0x458], R2 ;  /* 0x0004580201007387 */ /* 0x0007e20000100800 */
[----:B----4-:R-:W-:-:S06]  /*2af0*/  WARPGROUP.ARRIVE ;  /* 0x00000000000079c5 */ /* 0x010fcc0000000000 */
[----:B------:R-:W-:Y:S03]  /*2b00*/  HGMMA.SP.64x256x32.F32 R24, gdesc[UR8], R24, UP0, R156, 0x0, gsb0 ;  /* 0x0be09c00081879f0 */ /* 0x000fe6000b800a18 */
[----:B------:R-:W-:Y:S02]  /*2b10*/  WARPGROUP.DEPBAR.LE gsb0, 0x0 ;  /* 0x00008000000079c5 */ /* 0x000fe40000010000 */
[----:B------:R-:W-:Y:S04]  /*2b20*/  STL.64 [R1], R24 ;  /* 0x0000001801007387 */ /* 0x000fe80000100a00 */
        /* <DEDUP_REMOVED lines=9> */
[----:B------:R-:W-:Y:S01]  /*2bc0*/  STL.64 [R1+0x50], R44 ;  /* 0x0000502c01007387 */ /* 0x000fe20000100a00 */
[----:B---3--:R-:W-:-:S03]  /*2bd0*/  IMAD.MOV.U32 R2, RZ, RZ, R150 ;  /* 0x000000ffff027224 */ /* 0x008fc600078e0096 */
[----:B------:R-:W-:Y:S01]  /*2be0*/  STL.64 [R1+0x58], R46 ;  /* 0x0000582e01007387 */ /* 0x000fe20000100a00 */
[----:B------:R-:W-:-:S03]  /*2bf0*/  MOV R0, R151 ;  /* 0x0000009700007202 */ /* 0x000fc60000000f00 */
[----:B------:R-:W-:Y:S01]  /*2c00*/  STL.64 [R1+0x60], R48 ;  /* 0x0000603001007387 */ /* 0x000fe20000100a00 */
[----:B------:R-:W-:-:S03]  /*2c10*/  IMAD.MOV.U32 R4, RZ, RZ, R148 ;  /* 0x000000ffff047224 */ /* 0x000fc600078e0094 */
[----:B------:R-:W-:Y:S01]  /*2c20*/  STL.64 [R1+0x68], R50 ;  /* 0x0000683201007387 */ /* 0x000fe20000100a00 */
[----:B------:R-:W-:Y:S01]  /*2c30*/  IMAD.MOV.U32 R3, RZ, RZ, R149 ;  /* 0x000000ffff037224 */ /* 0x000fe200078e0095 */
[----:B------:R-:W-:Y:S02]  /*2c40*/  MOV R5, R147 ;  /* 0x0000009300057202 */ /* 0x000fe40000000f00 */
[----:B------:R3:W-:Y:S01]  /*2c50*/  STL [R1+0x70], R52 ;  /* 0x0000703401007387 */ /* 0x0007e20000100800 */
[----:B0-----:R-:W-:-:S03]  /*2c60*/  IMAD.MOV.U32 R6, RZ, RZ, R146 ;  /* 0x000000ffff067224 */ /* 0x001fc600078e0092 */
[----:B------:R-:W4:Y:S01]  /*2c70*/  LDL.LU.64 R150, [R1+0xa58] ;  /* 0x000a580001967983 */ /* 0x000f220000300a00 */
[----:B------:R-:W-:Y:S01]  /*2c80*/  IMAD.MOV.U32 R8, RZ, RZ, R144 ;  /* 0x000000ffff087224 */ /* 0x000fe200078e0090 */
[----:B------:R-:W-:Y:S01]  /*2c90*/  MOV R9, R143 ;  /* 0x0000008f00097202 */ /* 0x000fe20000000f00 */
[----:B------:R-:W-:Y:S01]  /*2ca0*/  IMAD.MOV.U32 R7, RZ, RZ, R145 ;  /* 0x000000ffff077224 */ /* 0x000fe200078e0091 */
[----:B------:R-:W4:Y:S01]  /*2cb0*/  LDL.LU.64 R148, [R1+0xa50] ;  /* 0x000a500001947983 */ /* 0x000f220000300a00 */
[----:B------:R-:W-:-:S03]  /*2cc0*/  IMAD.MOV.U32 R10, RZ, RZ, R142 ;  /* 0x000000ffff0a7224 */ /* 0x000fc600078e008e */
        /* <DEDUP_REMOVED lines=133> */
[----:B------:R-:W-:-:S03]  /*3520*/  IMAD.MOV.U32 R235, RZ, RZ, R53 ;  /* 0x000000ffffeb7224 */ /* 0x000fc600078e0035 */
[----:B------:R-:W4:Y:S04]  /*3530*/  LDL.LU.64 R56, [R1+0x8e0] ;  /* 0x0008e00001387983 */ /* 0x000f280000300a00 */
[----:B------:R-:W4:Y:S04]  /*3540*/  LDL.LU.64 R54, [R1+0x8d8] ;  /* 0x0008d80001367983 */ /* 0x000f280000300a00 */
[----:B---3--:R-:W4:Y:S04]  /*3550*/  LDL.LU.64 R52, [R1+0x8d0] ;  /* 0x0008d00001347983 */ /* 0x008f280000300a00 */
        /* <DEDUP_REMOVED lines=14> */
[----:B------:R-:W-:Y:S01]  /*3640*/  UIADD3 UR8, UR25, 0x400, URZ ;  /* 0x0000040019087890 */ /* 0x000fe2000fffe03f */
[----:B------:R-:W-:-:S02]  /*3650*/  UMOV UR9, 0x40000040 ;  /* 0x4000004000097882 */ /* 0x000fc40000000000 */
[----:B-1----:R-:W-:Y:S04]  /*3660*/  STL.64 [R1+0x858], R154 ;  /* 0x0008589a01007387 */ /* 0x002fe80000100a00 */
[----:B------:R-:W-:Y:S01]  /*3670*/  STL.64 [R1+0x850], R152 ;  /* 0x0008509801007387 */ /* 0x000fe20000100a00 */
[----:B----4-:R-:W-:-:S06]  /*3680*/  WARPGROUP.ARRIVE ;  /* 0x00000000000079c5 */ /* 0x010fcc0000000000 */
[----:B------:R-:W-:Y:S03]  /*3690*/  HGMMA.SP.64x256x32.F32 R24, gdesc[UR8], R24, UP0, R152, 0x0, gsb0 ;  /* 0x0be09800081879f0 */ /* 0x000fe6000b800a18 */
[----:B------:R-:W-:Y:S02]  /*36a0*/  WARPGROUP.DEPBAR.LE gsb0, 0x0 ;  /* 0x00008000000079c5 */ /* 0x000fe40000010000 */
        /* <DEDUP_REMOVED lines=62> */
[----:B0-----:R-:W3:Y:S04]  /*3a90*/  LDL.LU R28, [R1] ;  /* 0x00000000011c7983 */ /* 0x001ee80000300800 */
[----:B------:R-:W3:Y:S04]  /*3aa0*/  LDL.LU R29, [R1+0x4] ;  /* 0x00000400011d7983 */ /* 0x000ee80000300800 */
        /* <DEDUP_REMOVED lines=26> */
[----:B------:R-:W3:Y:S01]  /*3c50*/  LDL.LU R56, [R1+0x70] ;  /* 0x0000700001387983 */ /* 0x000ee20000300800 */
[----:B------:R-:W-:Y:S01]  /*3c60*/  IMAD.MOV.U32 R57, RZ, RZ, R235 ;  /* 0x000000ffff397224 */ /* 0x000fe200078e00eb */
[----:B------:R-:W-:Y:S01]  /*3c70*/  MOV R60, R232 ;  /* 0x000000e8003c7202 */ /* 0x000fe20000000f00 */
        /* <DEDUP_REMOVED lines=46> */
[----:B------:R-:W-:-:S02]  /*3f60*/  IMAD.MOV.U32 R89, RZ, RZ, R203 ;  /* 0x000000ffff597224 */ /* 0x000fc400078e00cb */
[----:B------:R-:W-:Y:S02]  /*3f70*/  IMAD.MOV.U32 R90, RZ, RZ, R202 ;  /* 0x000000ffff5a7224 */ /* 0x000fe400078e00ca */
[----:B------:R-:W-:Y:S02]  /*3f80*/  IMAD.MOV.U32 R91, RZ, RZ, R201 ;  /* 0x000000ffff5b7224 */ /* 0x000fe400078e00c9 */
[----:B------:R-:W-:Y:S02]  /*3f90*/  IMAD.MOV.U32 R93, RZ, RZ, R199 ;  /* 0x000000ffff5d7224 */ /* 0x000fe400078e00c7 */
[----:B------:R-:W-:Y:S02]  /*3fa0*/  IMAD.MOV.U32 R94, RZ, RZ, R198 ;  /* 0x000000ffff5e7224 */ /* 0x000fe400078e00c6 */
[----:B------:R-:W-:Y:S02]  /*3fb0*/  IMAD.MOV.U32 R95, RZ, RZ, R197 ;  /* 0x000000ffff5f7224 */ /* 0x000fe400078e00c5 */
        /* <DEDUP_REMOVED lines=44> */
[----:B------:R-:W-:Y:S01]  /*4280*/  IMAD.MOV.U32 R155, RZ, RZ, R0 ;  /* 0x000000ffff9b7224 */ /* 0x000fe200078e0000 */
[----:B------:R-:W-:Y:S02]  /*4290*/  UIADD3 UR8, UR25, 0x2, URZ ;  /* 0x0000000219087890 */ /* 0x000fe4000fffe03f */
[----:B------:R-:W-:Y:S01]  /*42a0*/  UIADD3 UR10, UR26, 0x4, URZ ;  /* 0x000000041a0a7890 */ /* 0x000fe2000fffe03f */
[----:B------:R-:W-:Y:S01]  /*42b0*/  UMOV UR9, 0x40000040 ;  /* 0x4000004000097882 */ /* 0x000fe20000000000 */
[----:B------:R-:W-:Y:S01]  /*42c0*/  UMOV UR11, 0x40000040 ;  /* 0x40000040000b7882 */ /* 0x000fe20000000000 */
[----:B---3--:R-:W-:-:S06]  /*42d0*/  WARPGROUP.ARRIVE ;  /* 0x00000000000079c5 */ /* 0x008fcc0000000000 */
[----:B------:R-:W-:Y:S03]  /*42e0*/  HGMMA.SP.64x256x32.F32 R28, gdesc[UR8], R28, R157, 0x0, gsb0 ;  /* 0x0be09d00081c79f0 */ /* 0x000fe60008000a1c */
        /* <DEDUP_REMOVED lines=65> */
[----:B0-----:R-:W3:Y:S04]  /*4700*/  LDL.LU.64 R154, [R1+0x858] ;  /* 0x00085800019a7983 */ /* 0x001ee80000300a00 */
        /* <DEDUP_REMOVED lines=64> */
[----:B------:R-:W-:Y:S01]  /*4b10*/  UMOV UR9, 0x40000040 ;  /* 0x4000004000097882 */ /* 0x000fe20000000000 */
[----:B----4-:R-:W-:-:S07]  /*4b20*/  WARPGROUP.ARRIVE ;  /* 0x00000000000079c5 */ /* 0x010fce0000000000 */
[----:B------:R-:W-:Y:S03]  /*4b30*/  HGMMA.SP.64x256x32.F32 R24, gdesc[UR8], R24, R153, 0x0, gsb0 ;  /* 0x0be09900081879f0 */ /* 0x000fe60008000a18 */
        /* <DEDUP_REMOVED lines=65> */
[----:B0-----:R-:W4:Y:S04]  /*4f50*/  LDL.LU.64 R24, [R1] ;  /* 0x0000000001187983 */ /* 0x001f280000300a00 */
        /* <DEDUP_REMOVED lines=63> */
[----:B------:R-:W-:-:S02]  /*5350*/  UIADD3 UR8, UR25, 0x4, URZ ;  /* 0x0000000419087890 */ /* 0x000fc4000fffe03f */
[----:B------:R-:W-:Y:S01]  /*5360*/  UIADD3 UR10, UR26, 0x800, URZ ;  /* 0x000008001a0a7890 */ /* 0x000fe2000fffe03f */
[----:B------:R-:W-:Y:S01]  /*5370*/  UMOV UR9, 0x40000040 ;  /* 0x4000004000097882 */ /* 0x000fe20000000000 */
[----:B------:R-:W-:Y:S01]  /*5380*/  UMOV UR11, 0x40000040 ;  /* 0x40000040000b7882 */ /* 0x000fe20000000000 */
[----:B----4-:R-:W-:-:S06]  /*5390*/  WARPGROUP.ARRIVE ;  /* 0x00000000000079c5 */ /* 0x010fcc0000000000 */
        /* <DEDUP_REMOVED lines=11> */
[----:B------:R-:W-:-:S03]  /*5450*/  IMAD.MOV.U32 R3, RZ, RZ, R150 ;  /* 0x000000ffff037224 */ /* 0x000fc600078e0096 */
[----:B------:R-:W-:Y:S01]  /*5460*/  STL.64 [R1+0x48], R42 ;  /* 0x0000482a01007387 */ /* 0x000fe20000100a00 */
[----:B------:R-:W-:-:S03]  /*5470*/  IMAD.MOV.U32 R0, RZ, RZ, R151 ;  /* 0x000000ffff007224 */ /* 0x000fc600078e0097 */
[----:B------:R-:W-:Y:S01]  /*5480*/  STL.64 [R1+0x50], R44 ;  /* 0x0000502c01007387 */ /* 0x000fe20000100a00 */
[----:B------:R-:W-:Y:S01]  /*5490*/  IMAD.MOV.U32 R5, RZ, RZ, R148 ;  /* 0x000000ffff057224 */ /* 0x000fe200078e0094 */
[----:B------:R-:W-:Y:S02]  /*54a0*/  MOV R4, R149 ;  /* 0x0000009500047202 */ /* 0x000fe40000000f00 */
[----:B------:R-:W-:Y:S01]  /*54b0*/  STL.64 [R1+0x58], R46 ;  /* 0x0000582e01007387 */ /* 0x000fe20000100a00 */
[----:B------:R-:W-:-:S03]  /*54c0*/  IMAD.MOV.U32 R7, RZ, RZ, R146 ;  /* 0x000000ffff077224 */ /* 0x000fc600078e0092 */
[----:B------:R0:W-:Y:S01]  /*54d0*/  STL [R1+0x60], R48 ;  /* 0x0000603001007387 */ /* 0x0001e20000100800 */
[----:B------:R-:W-:Y:S01]  /*54e0*/  IMAD.MOV.U32 R6, RZ, RZ, R147 ;  /* 0x000000ffff067224 */ /* 0x000fe200078e0093 */
[----:B------:R-:W-:Y:S02]  /*54f0*/  MOV R8, R145 ;  /* 0x0000009100087202 */ /* 0x000fe40000000f00 */
        /* <DEDUP_REMOVED lines=144> */
[----:B------:R-:W4:Y:S04]  /*5e00*/  LDL.LU.64 R54, [R1+0x4d8] ;  /* 0x0004d80001367983 */ /* 0x000f280000300a00 */
[----:B------:R-:W4:Y:S04]  /*5e10*/  LDL.LU.64 R52, [R1+0x4d0] ;  /* 0x0004d00001347983 */ /* 0x000f280000300a00 */
[----:B------:R-:W4:Y:S04]  /*5e20*/  LDL.LU.64 R50, [R1+0x4c8] ;  /* 0x0004c80001327983 */ /* 0x000f280000300a00 */
[----:B0-----:R-:W4:Y:S04]  /*5e30*/  LDL.LU.64 R48, [R1+0x4c0] ;  /* 0x0004c00001307983 */ /* 0x001f280000300a00 */
        /* <DEDUP_REMOVED lines=14> */
[----:B---3--:R-:W-:Y:S01]  /*5f20*/  STL.64 [R1+0x450], R154 ;  /* 0x0004509a01007387 */ /* 0x008fe20000100a00 */
[----:B----4-:R-:W-:-:S06]  /*5f30*/  WARPGROUP.ARRIVE ;  /* 0x00000000000079c5 */ /* 0x010fcc0000000000 */
        /* <DEDUP_REMOVED lines=142> */
[----:B------:R-:W-:Y:S01]  /*6820*/  UIADD3 UR8, UR25, 0x6, URZ ;  /* 0x0000000619087890 */ /* 0x000fe2000fffe03f */
[----:B------:R-:W-:Y:S01]  /*6830*/  IMAD.MOV.U32 R87, RZ, RZ, R202 ;  /* 0x000000ffff577224 */ /* 0x000fe200078e00ca */
[----:B------:R-:W-:Y:S01]  /*6840*/  UIADD3 UR10, UR26, 0x804, URZ ;  /* 0x000008041a0a7890 */ /* 0x000fe2000fffe03f */
[----:B------:R-:W-:Y:S01]  /*6850*/  IMAD.MOV.U32 R88, RZ, RZ, R201 ;  /* 0x000000ffff587224 */ /* 0x000fe200078e00c9 */
[----:B------:R-:W-:Y:S01]  /*6860*/  UMOV UR9, 0x40000040 ;  /* 0x4000004000097882 */ /* 0x000fe20000000000 */
[----:B------:R-:W-:Y:S01]  /*6870*/  IMAD.MOV.U32 R89, RZ, RZ, R200 ;  /* 0x000000ffff597224 */ /* 0x000fe200078e00c8 */
[----:B------:R-:W-:Y:S01]  /*6880*/  UMOV UR11, 0x40000040 ;  /* 0x40000040000b7882 */ /* 0x000fe20000000000 */
[----:B------:R-:W-:Y:S01]  /*6890*/  IMAD.MOV.U32 R91, RZ, RZ, R198 ;  /* 0x000000ffff5b7224 */ /* 0x000fe200078e00c6 */
[----:B------:R0:W5:Y:S01]  /*68a0*/  LDL.LU R2, [R1+0x458] ;  /* 0x0004580001027983 */ /* 0x0001620000300800 */
        /* <DEDUP_REMOVED lines=45> */
[----:B------:R-:W-:-:S06]  /*6b80*/  IMAD.MOV.U32 R155, RZ, RZ, R0 ;  /* 0x000000ffff9b7224 */ /* 0x000fcc00078e0000 */
        /* <DEDUP_REMOVED lines=67> */
[----:B-1----:R-:W3:Y:S04]  /*6fc0*/  LDL.LU.64 R154, [R1+0x450] ;  /* 0x00045000019a7983 */ /* 0x002ee80000300a00 */
[----:B------:R-:W3:Y:S04]  /*6fd0*/  LDL.LU.64 R150, [R1+0x448] ;  /* 0x0004480001967983 */ /* 0x000ee80000300a00 */
        /* <DEDUP_REMOVED lines=60> */
[----:B------:R-:W3:Y:S01]  /*73a0*/  LDL.LU.64 R28, [R1+0x260] ;  /* 0x00026000011c7983 */ /* 0x000ee20000300a00 */
[----:B------:R-:W-:Y:S01]  /*73b0*/  UIADD3 UR8, UR25, 0x406, URZ ;  /* 0x0000040619087890 */ /* 0x000fe2000fffe03f */
[----:B------:R-:W-:Y:S01]  /*73c0*/  UMOV UR9, 0x40000040 ;  /* 0x4000004000097882 */ /* 0x000fe20000000000 */
[----:B---3--:R-:W-:-:S07]  /*73d0*/  WARPGROUP.ARRIVE ;  /* 0x00000000000079c5 */ /* 0x008fce0000000000 */
[----:B------:R-:W-:Y:S03]  /*73e0*/  HGMMA.SP.64x256x32.F32 R24, gdesc[UR8], R24, R155, 0x0, gsb0 ;  /* 0x0be09b00081879f0 */ /* 0x000fe60008000a18 */
[----:B------:R-:W-:Y:S02]  /*73f0*/  WARPGROUP.DEPBAR.LE gsb0, 0x0 ;  /* 0x00008000000079c5 */ /* 0x000fe40000010000 */
[----:B0-----:R-:W-:Y:S05]  /*7400*/  @!P2 BRA `(.L_x_22) ;  /* 0x000000000004a947 */ /* 0x001fea0003800000 */
[----:B------:R-:W-:Y:S01]  /*7410*/  BPT.TRAP 0x1 ;  /* 0x000000040000795c */ /* 0x000fe20000300000 */
.L_x_22:
[----:B------:R-:W3:Y:S01]  /*7420*/  LDL R3, [R1+0x200] ;  /* 0x0002000001037983 */ /* 0x000ee20000100800 */
[----:B------:R-:W-:Y:S01]  /*7430*/  IMAD.U32 R0, RZ, RZ, UR20 ;  /* 0x00000014ff007e24 */ /* 0x000fe2000f8e00ff */
[----:B------:R-:W-:-:S04]  /*7440*/  UISETP.GT.U32.AND UP0, UPT, UR6, 0x1, UPT ;  /* 0x000000010600788c */ /* 0x000fc8000bf04070 */
[----:B------:R-:W-:Y:S02]  /*7450*/  @P0 LEA R0, R0, UR21, 0x3 ;  /* 0x0000001500000c11 */ /* 0x000fe4000f8e18ff */
[----:B------:R-:W-:-:S03]  /*7460*/  PLOP3.LUT P1, PT, PT, PT, UP0, 0x80, 0x0 ;  /* 0x000000000000781c */ /* 0x000fc60003f2f008 */
[----:B------:R-:W-:-:S05]  /*7470*/  @P0 VIADD R0, R0, 0x10 ;  /* 0x0000001000000836 */ /* 0x000fca0000000000 */
[----:B---3--:R-:W-:-:S04]  /*7480*/  @P0 PRMT R0, R3, 0x654, R0 ;  /* 0x0000065403000816 */ /* 0x008fc80000000000 */
[----:B------:R0:W-:Y:S01]  /*7490*/  @P0 SYNCS.ARRIVE.TRANS64.RED.A1T0 RZ, [R0+URZ], RZ ;  /* 0x000000ff00ff09a7 */ /* 0x0001e2000810043f */
[----:B------:R-:W-:Y:S05]  /*74a0*/  @P1 BRA `(.L_x_23) ;  /* 0x0000000000041947 */ /* 0x000fea0003800000 */
[----:B------:R-:W-:Y:S01]  /*74b0*/  BPT.TRAP 0x1 ;  /* 0x000000040000795c */ /* 0x000fe20000300000 */
.L_x_23:
[----:B------:R-:W-:Y:S02]  /*74c0*/  UISETP.GT.AND UP3, UPT, UR16, 0x1, UPT ;  /* 0x000000011000788c */ /* 0x000fe4000bf64270 */
[----:B------:R-:W-:Y:S02]  /*74d0*/  UIADD3 UR17, UR17, 0x1, URZ ;  /* 0x0000000111117890 */ /* 0x000fe4000fffe03f */
[----:B------:R-:W-:Y:S02]  /*74e0*/  UIADD3 UR20, UR20, 0x1, URZ ;  /* 0x0000000114147890 */ /* 0x000fe4000fffe03f */
[----:B------:R-:W-:Y:S01]  /*74f0*/  PLOP3.LUT P1, PT, PT, PT, UP3, 0x80, 0x0 ;  /* 0x000000000000781c */ /* 0x000fe20003f2f038 */
[----:B------:R-:W-:Y:S02]  /*7500*/  UISETP.NE.AND UP0, UPT, UR17, 0x2, UPT ;  /* 0x000000021100788c */ /* 0x000fe4000bf05270 */
[----:B------:R-:W-:Y:S02]  /*7510*/  UISETP.NE.AND UP1, UPT, UR20, 0x2, UPT ;  /* 0x000000021400788c */ /* 0x000fe4000bf25270 */
[----:B------:R-:W-:-:S02]  /*7520*/  USEL UR8, URZ, 0x1, UP0 ;  /* 0x000000013f087887 */ /* 0x000fc40008000000 */
[----:B------:R-:W-:Y:S02]  /*7530*/  USEL UR17, UR17, URZ, UP0 ;  /* 0x0000003f11117287 */ /* 0x000fe40008000000 */
[----:B------:R-:W-:Y:S02]  /*7540*/  UIADD3 UR16, UR16, -0x1, URZ ;  /* 0xffffffff10107890 */ /* 0x000fe4000fffe03f */
[----:B------:R-:W-:Y:S01]  /*7550*/  USEL UR20, UR20, URZ, UP1 ;  /* 0x0000003f14147287 */ /* 0x000fe20008800000 */
[----:B-----5:R-:W-:Y:S01]  /*7560*/  LOP3.LUT R2, R2, UR8, RZ, 0x3c, !PT ;  /* 0x0000000802027c12 */ /* 0x020fe2000f8e3cff */
[----:B------:R-:W-:Y:S01]  /*7570*/  UPLOP3.LUT UP0, UPT, UPT, UPT, UPT, 0x80, 0x0 ;  /* 0x000000000000789c */ /* 0x000fe20003f0f070 */
[----:B------:R-:W-:Y:S10]  /*7580*/  @P1 BRA `(.L_x_24) ;  /* 0xffffffa800c01947 */ /* 0x000ff4000383ffff */
.L_x_17:
[----:B------:R-:W1:Y:S01]  /*7590*/  S2R R5, SR_TID.X ;  /* 0x0000000000057919 */ /* 0x000e620000002100 */
[----:B------:R-:W-:Y:S02]  /*75a0*/  USHF.L.U32 UR14, UR14, 0x8, URZ ;  /* 0x000000080e0e7899 */ /* 0x000fe4000800063f */
[----:B------:R-:W-:Y:S01]  /*75b0*/  USHF.R.S32.HI UR9, URZ, 0x1f, UR12 ;  /* 0x0000001f3f097899 */ /* 0x000fe2000801140c */
[----:B------:R-:W3:Y:S01]  /*75c0*/  S2R R4, SR_TID.X ;  /* 0x0000000000047919 */ /* 0x000ee20000002100 */
[----:B------:R-:W-:Y:S01]  /*75d0*/  ULDC.64 UR10, c[0x0][0x6d0] ;  /* 0x0001b400000a7ab9 */ /* 0x000fe20000000a00 */
[----:B------:R-:W-:Y:S01]  /*75e0*/  UIADD3 UR5, UR7, UR5, URZ ;  /* 0x0000000507057290 */ /* 0x000fe2000fffe03f */
[----:B------:R-:W-:Y:S01]  /*75f0*/  IMAD.U32 R12, RZ, RZ, UR10 ;  /* 0x0000000aff0c7e24 */ /* 0x000fe2000f8e00ff */
[----:B------:R-:W-:Y:S01]  /*7600*/  UIMAD UR8, UR9, UR10, URZ ;  /* 0x0000000a090872a4 */ /* 0x000fe2000f8e023f */
[----:B------:R-:W-:Y:S02]  /*7610*/  ULDC UR15, c[0x0][0x288] ;  /* 0x0000a200000f7ab9 */ /* 0x000fe40000000800 */
[----:B------:R-:W-:Y:S01]  /*7620*/  ULDC UR10, c[0x0][0x284] ;  /* 0x0000a100000a7ab9 */ /* 0x000fe20000000800 */
[----:B------:R-:W-:Y:S01]  /*7630*/  UIMAD UR8, UR12, UR11, UR8 ;  /* 0x0000000b0c0872a4 */ /* 0x000fe2000f8e0208 */
[----:B------:R-:W-:Y:S01]  /*7640*/  IMAD.U32 R231, RZ, RZ, UR10 ;  /* 0x0000000affe77e24 */ /* 0x000fe2000f8e00ff */
[----:B------:R-:W-:-:S02]  /*7650*/  USHF.L.U32 UR11, UR13, 0x8, URZ ;  /* 0x000000080d0b7899 */ /* 0x000fc4000800063f */
[----:B------:R-:W-:Y:S02]  /*7660*/  UISETP.GT.U32.AND UP0, UPT, UR5, 0x1, UPT ;  /* 0x000000010500788c */ /* 0x000fe4000bf04070 */
[----:B------:R-:W-:Y:S02]  /*7670*/  UISETP.GE.AND UP1, UPT, UR11, UR15, UPT ;  /* 0x0000000f0b00728c */ /* 0x000fe4000bf26270 */
[----:B------:R-:W-:Y:S02]  /*7680*/  UISETP.LT.U32.AND UP0, UPT, UR7, 0x2, UP0 ;  /* 0x000000020700788c */ /* 0x000fe40008701070 */
[----:B------:R-:W-:Y:S02]  /*7690*/  UISETP.GE.OR UP1, UPT, UR14, UR10, UP1 ;  /* 0x0000000a0e00728c */ /* 0x000fe40008f26670 */
[----:B------:R-:W-:-:S04]  /*76a0*/  USEL UR10, URZ, 0x1, !UP0 ;  /* 0x000000013f0a7887 */ /* 0x000fc8000c000000 */
[----:B------:R-:W-:Y:S02]  /*76b0*/  PLOP3.LUT P1, PT, PT, PT, UP1, 0x80, 0x0 ;  /* 0x000000000000781c */ /* 0x000fe40003f2f018 */
[----:B-1----:R-:W-:Y:S02]  /*76c0*/  LOP3.LUT R3, R5, 0x60, RZ, 0xc0, !PT ;  /* 0x0000006005037812 */ /* 0x002fe400078ec0ff */
[----:B------:R-:W-:Y:S02]  /*76d0*/  SHF.R.U32.HI R2, RZ, 0x2, R5 ;  /* 0x00000002ff027819 */ /* 0x000fe40000011605 */
[----:B------:R-:W-:Y:S02]  /*76e0*/  SHF.R.U32.HI R3, RZ, 0x5, R3 ;  /* 0x00000005ff037819 */ /* 0x000fe40000011603 */
[----:B------:R-:W-:Y:S02]  /*76f0*/  LOP3.LUT R2, R2, 0x7, RZ, 0xc0, !PT ;  /* 0x0000000702027812 */ /* 0x000fe400078ec0ff */
[----:B0-----:R-:W-:-:S02]  /*7700*/  SHF.L.U32 R0, R3, 0x4, RZ ;  /* 0x0000000403007819 */ /* 0x001fc400000006ff */
[----:B---3--:R-:W-:Y:S01]  /*7710*/  SHF.R.U32.HI R4, RZ, 0x7, R4 ;  /* 0x00000007ff047819 */ /* 0x008fe20000011604 */
[--C-:B------:R-:W-:Y:S01]  /*7720*/  IMAD R3, R3, -0x10, -R2.reuse ;  /* 0xfffffff003037824 */ /* 0x100fe200078e0a02 */
[----:B------:R-:W-:Y:S02]  /*7730*/  LOP3.LUT R0, R0, 0xfffffff0, R2, 0xe2, !PT ;  /* 0xfffffff000007812 */ /* 0x000fe400078ee202 */
[----:B------:R-:W-:-:S04]  /*7740*/  SHF.R.U32.HI R2, RZ, 0x1, R5 ;  /* 0x00000001ff027819 */ /* 0x000fc80000011605 */
[----:B------:R-:W-:Y:S02]  /*7750*/  LOP3.LUT R2, R0, 0x40, R2, 0xf8, !PT ;  /* 0x0000004000027812 */ /* 0x000fe400078ef802 */
[----:B------:R-:W-:Y:S02]  /*7760*/  LOP3.LUT R0, R4, 0x1, RZ, 0xc0, !PT ;  /* 0x0000000104007812 */ /* 0x000fe400078ec0ff */
[----:B------:R-:W-:Y:S02]  /*7770*/  LOP3.LUT R2, R2, UR14, RZ, 0xfc, !PT ;  /* 0x0000000e02027c12 */ /* 0x000fe4000f8efcff */
[----:B------:R-:W-:Y:S01]  /*7780*/  MOV R4, 0xfffffffe ;  /* 0xfffffffe00047802 */ /* 0x000fe20000000f00 */
[----:B------:R-:W-:Y:S01]  /*7790*/  IMAD R0, R0, -0x40, R3 ;  /* 0xffffffc000007824 */ /* 0x000fe200078e0203 */
[----:B------:R-:W-:-:S04]  /*77a0*/  SHF.R.S32.HI R3, RZ, 0x1f, R2 ;  /* 0x0000001fff037819 */ /* 0x000fc80000011402 */
[----:B------:R-:W-:Y:S01]  /*77b0*/  IADD3 R231, R231, -UR14, R0 ;  /* 0x8000000ee7e77c10 */ /* 0x000fe2000fffe000 */
[----:B------:R-:W-:Y:S01]  /*77c0*/  IMAD.WIDE.U32 R12, R12, UR12, R2 ;  /* 0x0000000c0c0c7c25 */ /* 0x000fe2000f8e0002 */
[----:B------:R-:W-:-:S03]  /*77d0*/  LOP3.LUT R0, R5, 0x3, RZ, 0xc0, !PT ;  /* 0x0000000305007812 */ /* 0x000fc600078ec0ff */
[----:B------:R-:W-:Y:S01]  /*77e0*/  VIADD R13, R13, UR8 ;  /* 0x000000080d0d7c36 */ /* 0x000fe20008000000 */
[----:B------:R-:W-:Y:S01]  /*77f0*/  USHF.R.U32.HI UR8, URZ, 0x1, UR5 ;  /* 0x000000013f087899 */ /* 0x000fe20008011605 */
[----:B------:R-:W-:Y:S01]  /*7800*/  IMAD R0, R0, R4, UR15 ;  /* 0x0000000f00007e24 */ /* 0x000fe2000f8e0204 */
[----:B------:R-:W-:Y:S02]  /*7810*/  ULOP3.LUT UR5, UR5, 0x1, URZ, 0xc0, !UPT ;  /* 0x0000000105057892 */ /* 0x000fe4000f8ec03f */
[----:B------:R-:W-:Y:S01]  /*7820*/  ULOP3.LUT UR8, UR8, 0x1, URZ, 0xc0, !UPT ;  /* 0x0000000108087892 */ /* 0x000fe2000f8ec03f */
[----:B------:R-:W-:-:S03]  /*7830*/  VIADD R0, R0, -UR11 ;  /* 0x8000000b00007c36 */ /* 0x000fc60008000000 */
[----:B------:R-:W-:-:S04]  /*7840*/  UISETP.NE.U32.AND UP3, UPT, UR8, 0x1, UPT ;  /* 0x000000010800788c */ /* 0x000fc8000bf65070 */
[----:B------:R-:W-:-:S04]  /*7850*/  UISETP.GT.U32.AND UP3, UPT, UR7, 0x1, !UP3 ;  /* 0x000000010700788c */ /* 0x000fc8000df64070 */
[----:B------:R-:W-:-:S04]  /*7860*/  USEL UR8, URZ, 0x1, !UP3 ;  /* 0x000000013f087887 */ /* 0x000fc8000d800000 */
[----:B------:R-:W-:Y:S01]  /*7870*/  ULOP3.LUT UR4, UR8, UR4, UR10, 0x96, !UPT ;  /* 0x0000000408047292 */ /* 0x000fe2000f8e960a */
[----:B------:R-:W-:Y:S11]  /*7880*/  @P1 BRA `(.L_x_25) ;  /* 0x0000012800141947 */ /* 0x000ff60003800000 */
[----:B------:R-:W-:Y:S01]  /*7890*/  UIMAD.WIDE UR10, UR13, 0x100, URZ ;  /* 0x000001000d0a78a5 */ /* 0x000fe2000f8e023f */
[----:B------:R-:W-:Y:S01]  /*78a0*/  FSETP.NEU.AND P3, PT, RZ, UR23, PT ;  /* 0x00000017ff007c0b */ /* 0x000fe2000bf6d000 */
[----:B------:R-:W-:Y:S01]  /*78b0*/  IMAD.SHL.U32 R4, R5, 0x2, RZ ;  /* 0x0000000205047824 */ /* 0x000fe200078e00ff */
[----:B------:R-:W-:Y:S01]  /*78c0*/  ULDC.64 UR28, c[0x0][0x6c8] ;  /* 0x0001b200001c7ab9 */ /* 0x000fe20000000a00 */
[----:B------:R-:W-:Y:S01]  /*78d0*/  ISETP.GT.AND P1, PT, R231, RZ, PT ;  /* 0x000000ffe700720c */ /* 0x000fe20003f24270 */
[----:B------:R-:W-:Y:S01]  /*78e0*/  UIMAD UR8, UR11, UR28, URZ ;  /* 0x0000001c0b0872a4 */ /* 0x000fe2000f8e023f */
[----:B------:R-:W-:Y:S01]  /*78f0*/  IMAD.U32 R8, RZ, RZ, UR10 ;  /* 0x0000000aff087e24 */ /* 0x000fe2000f8e00ff */
[----:B------:R-:W-:Y:S01]  /*7900*/  MOV R18, UR29 ;  /* 0x0000001d00127c02 */ /* 0x000fe20008000f00 */
[----:B------:R-:W-:Y:S01]  /*7910*/  BSSY B0, `(.L_x_25) ;  /* 0x000127c000007945 */ /* 0x000fe20003800000 */
[----:B------:R-:W-:Y:S02]  /*7920*/  ISETP.GT.AND P2, PT, R0, RZ, P1 ;  /* 0x000000ff0000720c */ /* 0x000fe40000f44270 */
[----:B------:R-:W-:-:S05]  /*7930*/  LOP3.LUT R8, R8, 0x6, R4, 0xf8, !PT ;  /* 0x0000000608087812 */ /* 0x000fca00078ef804 */
[----:B------:R-:W-:-:S04]  /*7940*/  IMAD.WIDE.U32 R12, R8, UR28, R12 ;  /* 0x0000001c080c7c25 */ /* 0x000fc8000f8e000c */
[----:B------:R-:W-:-:S04]  /*7950*/  IMAD R18, R8, R18, UR8 ;  /* 0x0000000808127e24 */ /* 0x000fc8000f8e0212 */
[----:B------:R-:W-:Y:S01]  /*7960*/  IMAD.IADD R18, R13, 0x1, R18 ;  /* 0x000000010d127824 */ /* 0x000fe200078e0212 */
[----:B------:R-:W-:Y:S06]  /*7970*/  @!P3 BRA `(.L_x_26) ;  /* 0x000000d80088b947 */ /* 0x000fec0003800000 */
[----:B------:R-:W-:Y:S01]  /*7980*/  ULDC.64 UR16, c[0x0][0x6b8] ;  /* 0x0001ae0000107ab9 */ /* 0x000fe20000000a00 */
[----:B------:R-:W-:Y:S01]  /*7990*/  ULDC.64 UR26, c[0x0][0x6b0] ;  /* 0x0001ac00001a7ab9 */ /* 0x000fe20000000a00 */
[----:B------:R-:W-:Y:S02]  /*79a0*/  UIMAD UR9, UR9, UR16, URZ ;  /* 0x00000010090972a4 */ /* 0x000fe4000f8e023f */
[----:B------:R-:W-:Y:S01]  /*79b0*/  IMAD.U32 R10, RZ, RZ, UR16 ;  /* 0x00000010ff0a7e24 */ /* 0x000fe2000f8e00ff */
[----:B------:R-:W-:Y:S01]  /*79c0*/  ULDC.64 UR20, c[0x0][0x6a8] ;  /* 0x0001aa0000147ab9 */ /* 0x000fe20000000a00 */
[----:B------:R-:W3:Y:S01]  /*79d0*/  LDL.LU R19, [R1] ;  /* 0x0000000001137983 */ /* 0x000ee20000300800 */
[----:B------:R-:W-:Y:S02]  /*79e0*/  UIMAD UR9, UR12, UR17, UR9 ;  /* 0x000000110c0972a4 */ /* 0x000fe4000f8e0209 */
[----:B------:R-:W-:Y:S01]  /*79f0*/  IMAD.WIDE.U32 R6, R10, UR12, R2 ;  /* 0x0000000c0a067c25 */ /* 0x000fe2000f8e0002 */
[----:B------:R-:W-:Y:S01]  /*7a00*/  UIMAD UR10, UR11, UR26, URZ ;  /* 0x0000001a0b0a72a4 */ /* 0x000fe2000f8e023f */
[----:B------:R-:W-:-:S02]  /*7a10*/  ULDC.64 UR14, c[0x0][0x6b0] ;  /* 0x0001ac00000e7ab9 */ /* 0x000fc40000000a00 */
[----:B------:R-:W-:Y:S01]  /*7a20*/  IMAD.U32 R9, RZ, RZ, UR27 ;  /* 0x0000001bff097e24 */ /* 0x000fe2000f8e00ff */
[----:B------:R-:W-:Y:S01]  /*7a30*/  IADD3 R5, R7, UR9, RZ ;  /* 0x0000000907057c10 */ /* 0x000fe2000fffe0ff */
[----:B------:R-:W-:Y:S01]  /*7a40*/  IMAD.MOV.U32 R4, RZ, RZ, R6 ;  /* 0x000000ffff047224 */ /* 0x000fe200078e0006 */
[----:B------:R-:W-:Y:S01]  /*7a50*/  ISETP.GT.AND P4, PT, R0, 0x1, P1 ;  /* 0x000000010000780c */ /* 0x000fe20000f84270 */
[C---:B------:R-:W-:Y:S01]  /*7a60*/  IMAD R9, R8.reuse, R9, UR10 ;  /* 0x0000000a08097e24 */ /* 0x040fe2000f8e0209 */
[----:B------:R-:W-:Y:S01]  /*7a70*/  ULDC.64 UR10, c[0x0][0x6c0] ;  /* 0x0001b000000a7ab9 */ /* 0x000fe20000000a00 */
[----:B------:R-:W-:Y:S01]  /*7a80*/  IMAD.WIDE.U32 R14, R8, UR26, R4 ;  /* 0x0000001a080e7c25 */ /* 0x000fe2000f8e0004 */
[----:B------:R-:W4:Y:S03]  /*7a90*/  LDL.LU R21, [R1+0x4] ;  /* 0x0000040001157983 */ /* 0x000f260000300800 */
[----:B------:R-:W-:Y:S01]  /*7aa0*/  IMAD.IADD R11, R15, 0x1, R9 ;  /* 0x000000010f0b7824 */ /* 0x000fe200078e0209 */
[----:B------:R-:W-:-:S04]  /*7ab0*/  LEA R16, P3, R14, UR20, 0x2 ;  /* 0x000000140e107c11 */ /* 0x000fc8000f8610ff */
[----:B------:R-:W-:-:S05]  /*7ac0*/  LEA.HI.X R17, R14, UR21, R11, 0x2, P3 ;  /* 0x000000150e117c11 */ /* 0x000fca00098f140b */
[----:B------:R0:W5:Y:S01]  /*7ad0*/  @P2 LDG.E.LTC128B R11, desc[UR18][R16.64] ;  /* 0x00000012100b2981 */ /* 0x000162000c1e1920 */
[----:B------:R-:W-:-:S04]  /*7ae0*/  LEA R14, P3, R12, UR10, 0x2 ;  /* 0x0000000a0c0e7c11 */ /* 0x000fc8000f8610ff */
[----:B------:R-:W-:Y:S01]  /*7af0*/  LEA.HI.X R15, R12, UR11, R18, 0x2, P3 ;  /* 0x0000000b0c0f7c11 */ /* 0x000fe200098f1412 */
[----:B0-----:R-:W-:-:S04]  /*7b00*/  IMAD.U32 R16, RZ, RZ, UR26 ;  /* 0x0000001aff107e24 */ /* 0x001fc8000f8e00ff */
[----:B------:R-:W-:-:S05]  /*7b10*/  IMAD.WIDE.U32 R16, R8, R16, UR14 ;  /* 0x0000000e08107e25 */ /* 0x000fca000f8e0010 */
[----:B------:R-:W-:Y:S02]  /*7b20*/  IADD3 R20, R9, R17, RZ ;  /* 0x0000001109147210 */ /* 0x000fe40007ffe0ff */
[----:B------:R-:W-:-:S05]  /*7b30*/  IADD3 R13, P3, R6, R16, RZ ;  /* 0x00000010060d7210 */ /* 0x000fca0007f7e0ff */
[----:B------:R-:W-:Y:S02]  /*7b40*/  IMAD.X R18, R20, 0x1, R5, P3 ;  /* 0x0000000114127824 */ /* 0x000fe400018e0605 */
[----:B-----5:R-:W-:-:S04]  /*7b50*/  FMUL R12, R11, UR23 ;  /* 0x000000170b0c7c20 */ /* 0x020fc80008400000 */
[----:B---3--:R-:W-:Y:S01]  /*7b60*/  FFMA R19, R19, UR22, R12 ;  /* 0x0000001613137c23 */ /* 0x008fe2000800000c */
[----:B------:R-:W-:-:S04]  /*7b70*/  LEA R12, P3, R13, UR20, 0x2 ;  /* 0x000000140d0c7c11 */ /* 0x000fc8000f8610ff */
[----:B------:R-:W-:Y:S01]  /*7b80*/  LEA.HI.X R13, R13, UR21, R18, 0x2, P3 ;  /* 0x000000150d0d7c11 */ /* 0x000fe200098f1412 */
[----:B------:R-:W-:Y:S04]  /*7b90*/  @P2 STG.E desc[UR18][R14.64], R19 ;  /* 0x000000130e002986 */ /* 0x000fe8000c101912 */
[----:B------:R0:W3:Y:S01]  /*7ba0*/  @P4 LDG.E.LTC128B R11, desc[UR18][R12.64] ;  /* 0x000000120c0b4981 */ /* 0x0000e2000c1e1920 */
[----:B------:R-:W-:Y:S01]  /*7bb0*/  USHF.L.U64.HI UR8, UR28, 0x2, UR29 ;  /* 0x000000021c087899 */ /* 0x000fe2000801021d */
[----:B------:R-:W-:Y:S01]  /*7bc0*/  BSSY B1, `(.L_x_27) ;  /* 0x0000015000017945 */ /* 0x000fe20003800000 */
[----:B0-----:R-:W-:-:S05]  /*7bd0*/  IMAD.U32 R12, RZ, RZ, UR28 ;  /* 0x0000001cff0c7e24 */ /* 0x001fca000f8e00ff */
[----:B------:R-:W-:-:S04]  /*7be0*/  LEA R12, P2, R12, R14, 0x2 ;  /* 0x0000000e0c0c7211 */ /* 0x000fc800078410ff */
[----:B------:R-:W-:Y:S01]  /*7bf0*/  IADD3.X R13, R15, UR8, RZ, P2, !PT ;  /* 0x000000080f0d7c10 */ /* 0x000fe200097fe4ff */
[----:B---3--:R-:W-:-:S04]  /*7c00*/  FMUL R18, R11, UR23 ;  /* 0x000000170b127c20 */ /* 0x008fc80008400000 */
[----:B----4-:R-:W-:-:S05]  /*7c10*/  FFMA R18, R21, UR22, R18 ;  /* 0x0000001615127c23 */ /* 0x010fca0008000012 */
[----:B------:R0:W-:Y:S02]  /*7c20*/  @P4 STG.E desc[UR18][R12.64], R18 ;  /* 0x000000120c004986 */ /* 0x0001e4000c101912 */
[----:B0-----:R-:W-:-:S04]  /*7c30*/  IMAD.WIDE.U32 R18, R8, UR26, R2 ;  /* 0x0000001a08127c25 */ /* 0x001fc8000f8e0002 */
[----:B------:R-:W-:Y:S02]  /*7c40*/  IMAD.IADD R19, R9, 0x1, R19 ;  /* 0x0000000109137824 */ /* 0x000fe400078e0213 */
[----:B------:R-:W-:-:S05]  /*7c50*/  IMAD.WIDE.U32 R18, R10, UR12, R18 ;  /* 0x0000000c0a127c25 */ /* 0x000fca000f8e0012 */
[----:B------:R-:W-:Y:S02]  /*7c60*/  IADD3 R19, R19, UR9, RZ ;  /* 0x0000000913137c10 */ /* 0x000fe4000fffe0ff */
[----:B------:R-:W-:-:S04]  /*7c70*/  LEA R22, P2, R18, UR20, 0x2 ;  /* 0x0000001412167c11 */ /* 0x000fc8000f8410ff */
[----:B------:R-:W-:Y:S02]  /*7c80*/  LEA.HI.X R23, R18, UR21, R19, 0x2, P2 ;  /* 0x0000001512177c11 */ /* 0x000fe400090f1413 */
[----:B------:R-:W-:Y:S02]  /*7c90*/  ISETP.GT.AND P2, PT, R231, 0x8, PT ;  /* 0x00000008e700780c */ /* 0x000fe40003f44270 */
[----:B------:R-:W-:Y:S01]  /*7ca0*/  IADD3 R18, P3, R2, R16, RZ ;  /* 0x0000001002127210 */ /* 0x000fe20007f7e0ff */
[----:B------:R0:W-:Y:S01]  /*7cb0*/  STL.64 [R1+0x258], R22 ;  /* 0x0002581601007387 */ /* 0x0001e20000100a00 */
[----:B------:R-:W-:-:S03]  /*7cc0*/  ISETP.GT.AND P4, PT, R0, RZ, P2 ;  /* 0x000000ff0000720c */ /* 0x000fc60001784270 */
[----:B------:R-:W-:Y:S02]  /*7cd0*/  IMAD.X R19, R3, 0x1, R20, P3 ;  /* 0x0000000103137824 */ /* 0x000fe400018e0614 */
[----:B------:R-:W-:-:S08]  /*7ce0*/  IMAD.WIDE.U32 R18, R10, UR12, R18 ;  /* 0x0000000c0a127c25 */ /* 0x000fd0000f8e0012 */
[----:B0-----:R-:W-:Y:S05]  /*7cf0*/  @!P4 BRA `(.L_x_28) ;  /* 0x000000000004c947 */ /* 0x001fea0003800000 */
[----:B------:R0:W5:Y:S02]  /*7d00*/  LDG.E.LTC128B R11, desc[UR18][R22.64+0x20] ;  /* 0x00002012160b7981 */ /* 0x000164000c1e1920 */
.L_x_28:
[----:B------:R-:W-:Y:S05]  /*7d10*/  BSYNC B1 ;  /* 0x0000000000017941 */ /* 0x000fea0003800000 */
.L_x_27:
[----:B------:R-:W0:Y:S01]  /*7d20*/  LDL.LU R21, [R1+0x8] ;  /* 0x0000080001157983 */ /* 0x000e220000300800 */
[----:B-----5:R-:W-:Y:S01]  /*7d30*/  FMUL R17, R11, UR23 ;  /* 0x000000170b117c20 */ /* 0x020fe20008400000 */
[----:B------:R-:W-:Y:S01]  /*7d40*/  LEA R152, P3, R18, UR20, 0x2 ;  /* 0x0000001412987c11 */ /* 0x000fe2000f8610ff */
[----:B------:R-:W-:Y:S01]  /*7d50*/  UIMAD UR8, UR27, 0x7, URZ ;  /* 0x000000071b0878a4 */ /* 0x000fe2000f8e023f */
[----:B------:R-:W-:Y:S01]  /*7d60*/  ISETP.GT.AND P5, PT, R0, 0x1, P2 ;  /* 0x000000010000780c */ /* 0x000fe200017a4270 */
[----:B------:R-:W-:Y:S01]  /*7d70*/  BSSY B1, `(.L_x_29) ;  /* 0x000000c000017945 */ /* 0x000fe20003800000 */
[----:B0-----:R-:W-:Y:S01]  /*7d80*/  FFMA R22, R21, UR22, R17 ;  /* 0x0000001615167c23 */ /* 0x001fe20008000011 */
[----:B------:R-:W-:Y:S02]  /*7d90*/  VIADD R17, R19, UR9 ;  /* 0x0000000913117c36 */ /* 0x000fe40008000000 */
[----:B------:R-:W-:Y:S01]  /*7da0*/  IMAD.MOV.U32 R21, RZ, RZ, R20 ;  /* 0x000000ffff157224 */ /* 0x000fe200078e0014 */
[----:B------:R-:W-:Y:S01]  /*7db0*/  MOV R20, R16 ;  /* 0x0000001000147202 */ /* 0x000fe20000000f00 */
[----:B------:R0:W-:Y:S01]  /*7dc0*/  @P4 STG.E desc[UR18][R14.64+0x20], R22 ;  /* 0x000020160e004986 */ /* 0x0001e2000c101912 */
[----:B------:R-:W-:Y:S01]  /*7dd0*/  LEA.HI.X R153, R18, UR21, R17, 0x2, P3 ;  /* 0x0000001512997c11 */ /* 0x000fe200098f1411 */
[----:B------:R-:W-:-:S04]  /*7de0*/  IMAD.U32 R16, RZ, RZ, UR26 ;  /* 0x0000001aff107e24 */ /* 0x000fc8000f8e00ff */
[----:B------:R0:W-:Y:S01]  /*7df0*/  STL.64 [R1+0x250], R152 ;  /* 0x0002509801007387 */ /* 0x0001e20000100a00 */
[----:B------:R-:W-:Y:S01]  /*7e00*/  IMAD.WIDE.U32 R20, R16, 0x7, R20 ;  /* 0x0000000710147825 */ /* 0x000fe200078e0014 */
[----:B------:R-:W-:Y:S06]  /*7e10*/  @!P5 BRA `(.L_x_30) ;  /* 0x000000000004d947 */ /* 0x000fec0003800000 */
[----:B------:R1:W5:Y:S02]  /*7e20*/  LDG.E.LTC128B R11, desc[UR18][R152.64+0x20] ;  /* 0x00002012980b7981 */ /* 0x000364000c1e1920 */
.L_x_30:
[----:B------:R-:W-:Y:S05]  /*7e30*/  BSYNC B1 ;  /* 0x0000000000017941 */ /* 0x000fea0003800000 */
.L_x_29:
[----:B------:R-:W3:Y:S01]  /*7e40*/  LDL.LU R17, [R1+0xc] ;  /* 0x00000c0001117983 */ /* 0x000ee20000300800 */
[----:B-----5:R-:W-:Y:S01]  /*7e50*/  FMUL R16, R11, UR23 ;  /* 0x000000170b107c20 */ /* 0x020fe20008400000 */
[----:B------:R-:W-:Y:S01]  /*7e60*/  VIADD R21, R21, UR8 ;  /* 0x0000000815157c36 */ /* 0x000fe20008000000 */
[----:B------:R-:W-:Y:S01]  /*7e70*/  ISETP.GT.AND P3, PT, R0, 0x8, P1 ;  /* 0x000000080000780c */ /* 0x000fe20000f64270 */
[----:B01----:R-:W4:Y:S01]  /*7e80*/  LDL.LU R152, [R1+0x10] ;  /* 0x0000100001987983 */ /* 0x003f220000300800 */
[----:B------:R-:W-:-:S03]  /*7e90*/  UIMAD UR13, UR29, 0x1c, URZ ;  /* 0x0000001c1d0d78a4 */ /* 0x000fc6000f8e023f */
[----:B------:R-:W2:Y:S01]  /*7ea0*/  LDL.LU R23, [R1+0x14] ;  /* 0x0000140001177983 */ /* 0x000ea20000300800 */
[----:B---3--:R-:W-:Y:S01]  /*7eb0*/  FFMA R19, R17, UR22, R16 ;  /* 0x0000001611137c23 */ /* 0x008fe20008000010 */
[----:B------:R-:W-:-:S04]  /*7ec0*/  IADD3 R17, P4, R6, R20, RZ ;  /* 0x0000001406117210 */ /* 0x000fc80007f9e0ff */
[----:B------:R0:W-:Y:S01]  /*7ed0*/  @P5 STG.E desc[UR18][R12.64+0x20], R19 ;  /* 0x000020130c005986 */ /* 0x0001e2000c101912 */
[----:B------:R-:W-:Y:S01]  /*7ee0*/  IMAD.X R18, R21, 0x1, R5, P4 ;  /* 0x0000000115127824 */ /* 0x000fe200020e0605 */
[----:B------:R-:W-:-:S04]  /*7ef0*/  LEA R16, P4, R17, UR20, 0x2 ;  /* 0x0000001411107c11 */ /* 0x000fc8000f8810ff */
[----:B------:R-:W-:-:S05]  /*7f00*/  LEA.HI.X R17, R17, UR21, R18, 0x2, P4 ;  /* 0x0000001511117c11 */ /* 0x000fca000a0f1412 */
[----:B------:R1:W3:Y:S01]  /*7f10*/  @P3 LDG.E.LTC128B R11, desc[UR18][R16.64] ;  /* 0x00000012100b3981 */ /* 0x0002e2000c1e1920 */
[----:B------:R-:W-:Y:S02]  /*7f20*/  IADD3 R20, P4, R20, UR26, RZ ;  /* 0x0000001a14147c10 */ /* 0x000fe4000ff9e0ff */
[----:B------:R-:W-:Y:S02]  /*7f30*/  MOV R18, UR28 ;  /* 0x0000001c00127c02 */ /* 0x000fe40008000f00 */
[----:B------:R-:W-:-:S03]  /*7f40*/  IADD3.X R21, R21, UR27, RZ, P4, !PT ;  /* 0x0000001b15157c10 */ /* 0x000fc6000a7fe4ff */
[----:B0-----:R-:W-:Y:S01]  /*7f50*/  IMAD.WIDE.U32 R18, R18, 0x1c, R12 ;  /* 0x0000001c12127825 */ /* 0x001fe200078e000c */
[----:B-1----:R-:W-:-:S03]  /*7f60*/  IADD3 R17, P4, R20, R6, RZ ;  /* 0x0000000614117210 */ /* 0x002fc60007f9e0ff */
[----:B------:R-:W-:Y:S02]  /*7f70*/  VIADD R19, R19, UR13 ;  /* 0x0000000d13137c36 */ /* 0x000fe40008000000 */
[----:B------:R-:W-:Y:S01]  /*7f80*/  IMAD.X R22, R21, 0x1, R5, P4 ;  /* 0x0000000115167824 */ /* 0x000fe200020e0605 */
[----:B------:R-:W-:-:S04]  /*7f90*/  LEA R16, P4, R17, UR20, 0x2 ;  /* 0x0000001411107c11 */ /* 0x000fc8000f8810ff */
[----:B------:R-:W-:Y:S02]  /*7fa0*/  LEA.HI.X R17, R17, UR21, R22, 0x2, P4 ;  /* 0x0000001511117c11 */ /* 0x000fe4000a0f1416 */
[----:B------:R-:W-:Y:S01]  /*7fb0*/  ISETP.GT.AND P4, PT, R0, 0x9, P1 ;  /* 0x000000090000780c */ /* 0x000fe20000f84270 */
[----:B---3--:R-:W-:-:S04]  /*7fc0*/  FMUL R22, R11, UR23 ;  /* 0x000000170b167c20 */ /* 0x008fc80008400000 */
[----:B----4-:R-:W-:-:S05]  /*7fd0*/  FFMA R22, R152, UR22, R22 ;  /* 0x0000001698167c23 */ /* 0x010fca0008000016 */
[----:B------:R2:W-:Y:S04]  /*7fe0*/  @P3 STG.E desc[UR18][R18.64], R22 ;  /* 0x0000001612003986 */ /* 0x0005e8000c101912 */
[----:B------:R-:W3:Y:S01]  /*7ff0*/  @P4 LDG.E.LTC128B R11, desc[UR18][R16.64] ;  /* 0x00000012100b4981 */ /* 0x000ee2000c1e1920 */
[----:B------:R-:W-:Y:S01]  /*8000*/  USHF.L.U32 UR11, UR28, 0x5, URZ ;  /* 0x000000051c0b7899 */ /* 0x000fe2000800063f */
[----:B------:R-:W-:Y:S01]  /*8010*/  BSSY B1, `(.L_x_31) ;  /* 0x0000016000017945 */ /* 0x000fe20003800000 */
[----:B------:R-:W-:Y:S02]  /*8020*/  USHF.L.U64.HI UR10, UR28, 0x5, UR29 ;  /* 0x000000051c0a7899 */ /* 0x000fe4000801021d */
[----:B------:R-:W-:-:S04]  /*8030*/  UIMAD.WIDE.U32 UR14, UR26, 0x7, UR14 ;  /* 0x000000071a0e78a5 */ /* 0x000fc8000f8e000e */
[----:B------:R-:W-:-:S03]  /*8040*/  UIADD3 UR17, UR8, UR15, URZ ;  /* 0x0000000f08117290 */ /* 0x000fc6000fffe03f */
[----:B------:R-:W-:Y:S01]  /*8050*/  UMOV UR16, UR14 ;  /* 0x0000000e00107c82 */ /* 0x000fe20008000000 */
[----:B---3--:R-:W-:-:S04]  /*8060*/  FMUL R16, R11, UR23 ;  /* 0x000000170b107c20 */ /* 0x008fc80008400000 */
[----:B--2---:R-:W-:Y:S01]  /*8070*/  FFMA R22, R23, UR22, R16 ;  /* 0x0000001617167c23 */ /* 0x004fe20008000010 */
[----:B------:R-:W-:-:S04]  /*8080*/  IADD3 R16, P3, R12, UR11, RZ ;  /* 0x0000000b0c107c10 */ /* 0x000fc8000ff7e0ff */
[----:B------:R-:W-:-:S05]  /*8090*/  IADD3.X R17, R13, UR10, RZ, P3, !PT ;  /* 0x0000000a0d117c10 */ /* 0x000fca0009ffe4ff */
[----:B------:R0:W-:Y:S02]  /*80a0*/  @P4 STG.E desc[UR18][R16.64], R22 ;  /* 0x0000001610004986 */ /* 0x0001e4000c101912 */
[----:B0-----:R-:W-:-:S04]  /*80b0*/  IMAD.U32 R22, RZ, RZ, UR26 ;  /* 0x0000001aff167e24 */ /* 0x001fc8000f8e00ff */
[----:B------:R-:W-:-:S03]  /*80c0*/  IMAD.WIDE.U32 R22, R8, R22, UR16 ;  /* 0x0000001008167e25 */ /* 0x000fc6000f8e0016 */
[----:B------:R-:W-:-:S04]  /*80d0*/  IADD3 R22, P3, R2, R22, RZ ;  /* 0x0000001602167210 */ /* 0x000fc80007f7e0ff */
[----:B------:R-:W-:-:S03]  /*80e0*/  IADD3.X R23, R3, R9, R23, P3, !PT ;  /* 0x0000000903177210 */ /* 0x000fc60001ffe417 */
[----:B------:R-:W-:-:S05]  /*80f0*/  IMAD.WIDE.U32 R22, R10, UR12, R22 ;  /* 0x0000000c0a167c25 */ /* 0x000fca000f8e0016 */
[----:B------:R-:W-:Y:S02]  /*8100*/  IADD3 R23, R23, UR9, RZ ;  /* 0x0000000917177c10 */ /* 0x000fe4000fffe0ff */
[----:B------:R-:W-:-:S04]  /*8110*/  LEA R152, P3, R22, UR20, 0x2 ;  /* 0x0000001416987c11 */ /* 0x000fc8000f8610ff */
[----:B------:R-:W-:Y:S02]  /*8120*/  LEA.HI.X R153, R22, UR21, R23, 0x2, P3 ;  /* 0x0000001516997c11 */ /* 0x000fe400098f1417 */
[----:B------:R-:W-:-:S03]  /*8130*/  ISETP.GT.AND P3, PT, R0, 0x8, P2 ;  /* 0x000000080000780c */ /* 0x000fc60001764270 */
[----:B------:R0:W-:Y:S10]  /*8140*/  STL.64 [R1+0x248], R152 ;  /* 0x0002489801007387 */ /* 0x0001f40000100a00 */
[----:B------:R-:W-:Y:S05]  /*8150*/  @!P3 BRA `(.L_x_32) ;  /* 0x000000000004b947 */ /* 0x000fea0003800000 */
[----:B------:R1:W5:Y:S02]  /*8160*/  LDG.E.LTC128B R11, desc[UR18][R152.64+0x20] ;  /* 0x00002012980b7981 */ /* 0x000364000c1e1920 */
.L_x_32:
[----:B------:R-:W-:Y:S05]  /*8170*/  BSYNC B1 ;  /* 0x0000000000017941 */ /* 0x000fea0003800000 */
.L_x_31:
[----:B------:R-:W2:Y:S01]  /*8180*/  LDL.LU R23, [R1+0x18] ;  /* 0x0000180001177983 */ /* 0x000ea20000300800 */
[----:B-----5:R-:W-:Y:S01]  /*8190*/  FMUL R22, R11, UR23 ;  /* 0x000000170b167c20 */ /* 0x020fe20008400000 */
[----:B------:R-:W-:Y:S01]  /*81a0*/  UIADD3 UR14, UP0, UR14, UR26, URZ ;  /* 0x0000001a0e0e7290 */ /* 0x000fe2000ff1e03f */
[----:B------:R-:W-:Y:S01]  /*81b0*/  ISETP.GT.AND P5, PT, R0, 0x9, P2 ;  /* 0x000000090000780c */ /* 0x000fe200017a4270 */
[----:B------:R-:W-:Y:S02]  /*81c0*/  BSSY B1, `(.L_x_33) ;  /* 0x0000011000017945 */ /* 0x000fe40003800000 */
[----:B------:R-:W-:Y:S01]  /*81d0*/  UIADD3.X UR15, UR17, UR27, URZ, UP0, !UPT ;  /* 0x0000001b110f7290 */ /* 0x000fe200087fe43f */
[----:B--2---:R-:W-:-:S05]  /*81e0*/  FFMA R22, R23, UR22, R22 ;  /* 0x0000001617167c23 */ /* 0x004fca0008000016 */
[----:B------:R2:W-:Y:S02]  /*81f0*/  @P3 STG.E desc[UR18][R18.64+0x20], R22 ;  /* 0x0000201612003986 */ /* 0x0005e4000c101912 */
[----:B--2---:R-:W-:-:S04]  /*8200*/  IMAD.U32 R18, RZ, RZ, UR26 ;  /* 0x0000001aff127e24 */ /* 0x004fc8000f8e00ff */
[----:B------:R-:W-:-:S03]  /*8210*/  IMAD.WIDE.U32 R18, R8, R18, UR14 ;  /* 0x0000000e08127e25 */ /* 0x000fc6000f8e0012 */
[----:B------:R-:W-:-:S04]  /*8220*/  IADD3 R18, P3, R2, R18, RZ ;  /* 0x0000001202127210 */ /* 0x000fc80007f7e0ff */
[----:B------:R-:W-:-:S03]  /*8230*/  IADD3.X R19, R3, R9, R19, P3, !PT ;  /* 0x0000000903137210 */ /* 0x000fc60001ffe413 */
[----:B------:R-:W-:-:S04]  /*8240*/  IMAD.WIDE.U32 R18, R10, UR12, R18 ;  /* 0x0000000c0a127c25 */ /* 0x000fc8000f8e0012 */
[----:B------:R-:W-:Y:S01]  /*8250*/  VIADD R19, R19, UR9 ;  /* 0x0000000913137c36 */ /* 0x000fe20008000000 */
[----:B01----:R-:W-:-:S04]  /*8260*/  LEA R152, P3, R18, UR20, 0x2 ;  /* 0x0000001412987c11 */ /* 0x003fc8000f8610ff */
[----:B------:R-:W-:Y:S01]  /*8270*/  LEA.HI.X R153, R18, UR21, R19, 0x2, P3 ;  /* 0x0000001512997c11 */ /* 0x000fe200098f1413 */
[----:B------:R-:W-:-:S04]  /*8280*/  IMAD.U32 R18, RZ, RZ, UR26 ;  /* 0x0000001aff127e24 */ /* 0x000fc8000f8e00ff */
[----:B------:R0:W-:Y:S01]  /*8290*/  STL.64 [R1+0x240], R152 ;  /* 0x0002409801007387 */ /* 0x0001e20000100a00 */
[----:B------:R-:W-:Y:S01]  /*82a0*/  IMAD.WIDE.U32 R20, R18, 0x7, R20 ;  /* 0x0000000712147825 */ /* 0x000fe200078e0014 */
[----:B------:R-:W-:Y:S06]  /*82b0*/  @!P5 BRA `(.L_x_34) ;  /* 0x000000000004d947 */ /* 0x000fec0003800000 */
[----:B------:R1:W5:Y:S02]  /*82c0*/  LDG.E.LTC128B R11, desc[UR18][R152.64+0x20] ;  /* 0x00002012980b7981 */ /* 0x000364000c1e1920 */
.L_x_34:
[----:B------:R-:W-:Y:S05]  /*82d0*/  BSYNC B1 ;  /* 0x0000000000017941 */ /* 0x000fea0003800000 */
.L_x_33:
[----:B------:R-:W2:Y:S01]  /*82e0*/  LDL.LU R19, [R1+0x1c] ;  /* 0x00001c0001137983 */ /* 0x000ea20000300800 */
[----:B-----5:R-:W-:Y:S01]  /*82f0*/  FMUL R18, R11, UR23 ;  /* 0x000000170b127c20 */ /* 0x020fe20008400000 */
[----:B------:R-:W-:Y:S02]  /*8300*/  IADD3 R21, R21, UR8, RZ ;  /* 0x0000000815157c10 */ /* 0x000fe4000fffe0ff */
[----:B------:R-:W-:Y:S01]  /*8310*/  ISETP.GT.AND P3, PT, R0, 0x10, P1 ;  /* 0x000000100000780c */ /* 0x000fe20000f64270 */
[----:B01----:R-:W3:Y:S01]  /*8320*/  LDL.LU R152, [R1+0x20] ;  /* 0x0000200001987983 */ /* 0x003ee20000300800 */
[----:B--2---:R-:W-:Y:S01]  /*8330*/  FFMA R23, R19, UR22, R18 ;  /* 0x0000001613177c23 */ /* 0x004fe20008000012 */
[----:B------:R-:W-:-:S04]  /*8340*/  IADD3 R19, P4, R6, R20, RZ ;  /* 0x0000001406137210 */ /* 0x000fc80007f9e0ff */
[----:B------:R0:W-:Y:S01]  /*8350*/  @P5 STG.E desc[UR18][R16.64+0x20], R23 ;  /* 0x0000201710005986 */ /* 0x0001e2000c101912 */
[----:B------:R-:W-:Y:S01]  /*8360*/  IMAD.X R22, R21, 0x1, R5, P4 ;  /* 0x0000000115167824 */ /* 0x000fe200020e0605 */
[----:B------:R-:W-:-:S04]  /*8370*/  LEA R18, P4, R19, UR20, 0x2 ;  /* 0x0000001413127c11 */ /* 0x000fc8000f8810ff */
[----:B------:R-:W-:-:S05]  /*8380*/  LEA.HI.X R19, R19, UR21, R22, 0x2, P4 ;  /* 0x0000001513137c11 */ /* 0x000fca000a0f1416 */
[----:B------:R1:W2:Y:S01]  /*8390*/  @P3 LDG.E.LTC128B R11, desc[UR18][R18.64] ;  /* 0x00000012120b3981 */ /* 0x0002a2000c1e1920 */
[----:B------:R-:W-:Y:S01]  /*83a0*/  IADD3 R20, P4, R20, UR26, RZ ;  /* 0x0000001a14147c10 */ /* 0x000fe2000ff9e0ff */
[----:B------:R-:W-:Y:S03]  /*83b0*/  BSSY B1, `(.L_x_35) ;  /* 0x000000f000017945 */ /* 0x000fe60003800000 */
[----:B------:R-:W-:Y:S02]  /*83c0*/  IADD3.X R21, R21, UR27, RZ, P4, !PT ;  /* 0x0000001b15157c10 */ /* 0x000fe4000a7fe4ff */
[----:B0-----:R-:W-:Y:S01]  /*83d0*/  IADD3 R23, P4, R20, R6, RZ ;  /* 0x0000000614177210 */ /* 0x001fe20007f9e0ff */
[----:B-1----:R-:W-:-:S04]  /*83e0*/  IMAD.U32 R18, RZ, RZ, UR28 ;  /* 0x0000001cff127e24 */ /* 0x002fc8000f8e00ff */
[----:B------:R-:W-:-:S04]  /*83f0*/  IMAD.WIDE.U32 R18, R18, 0x1c, R16 ;  /* 0x0000001c12127825 */ /* 0x000fc800078e0010 */
[----:B------:R-:W-:Y:S02]  /*8400*/  VIADD R19, R19, UR13 ;  /* 0x0000000d13137c36 */ /* 0x000fe40008000000 */
[----:B--2---:R-:W-:-:S04]  /*8410*/  FMUL R22, R11, UR23 ;  /* 0x000000170b167c20 */ /* 0x004fc80008400000 */
[----:B---3--:R-:W-:Y:S01]  /*8420*/  FFMA R22, R152, UR22, R22 ;  /* 0x0000001698167c23 */ /* 0x008fe20008000016 */
[----:B------:R-:W-:-:S04]  /*8430*/  IADD3.X R152, R21, R5, RZ, P4, !PT ;  /* 0x0000000515987210 */ /* 0x000fc800027fe4ff */
[----:B------:R0:W-:Y:S01]  /*8440*/  @P3 STG.E desc[UR18][R18.64], R22 ;  /* 0x0000001612003986 */ /* 0x0001e2000c101912 */
[----:B------:R-:W-:Y:S02]  /*8450*/  ISETP.GT.AND P3, PT, R0, 0x11, P1 ;  /* 0x000000110000780c */ /* 0x000fe40000f64270 */
[----:B0-----:R-:W-:-:S04]  /*8460*/  LEA R22, P4, R23, UR20, 0x2 ;  /* 0x0000001417167c11 */ /* 0x001fc8000f8810ff */
[----:B------:R-:W-:-:S07]  /*8470*/  LEA.HI.X R23, R23, UR21, R152, 0x2, P4 ;  /* 0x0000001517177c11 */ /* 0x000fce000a0f1498 */
[----:B------:R-:W-:Y:S05]  /*8480*/  @!P3 BRA `(.L_x_36) ;  /* 0x000000000004b947 */ /* 0x000fea0003800000 */
[----:B------:R0:W5:Y:S02]  /*8490*/  LDG.E.LTC128B R11, desc[UR18][R22.64] ;  /* 0x00000012160b7981 */ /* 0x000164000c1e1920 */
.L_x_36:
[----:B------:R-:W-:Y:S05]  /*84a0*/  BSYNC B1 ;  /* 0x0000000000017941 */ /* 0x000fea0003800000 */
.L_x_35:
[----:B0-----:R-:W2:Y:S01]  /*84b0*/  LDL.LU R23, [R1+0x24] ;  /* 0x0000240001177983 */ /* 0x001ea20000300800 */
[----:B------:R-:W-:Y:S01]  /*84c0*/  IADD3 R16, P4, R16, UR11, RZ ;  /* 0x0000000b10107c10 */ /* 0x000fe2000ff9e0ff */
[----:B-----5:R-:W-:Y:S01]  /*84d0*/  FMUL R22, R11, UR23 ;  /* 0x000000170b167c20 */ /* 0x020fe20008400000 */
[----:B------:R-:W-:Y:S01]  /*84e0*/  UIMAD.WIDE.U32 UR16, UR26, 0x7, UR16 ;  /* 0x000000071a1078a5 */ /* 0x000fe2000f8e0010 */
[----:B------:R-:W-:Y:S01]  /*84f0*/  BSSY B1, `(.L_x_37) ;  /* 0x0000012000017945 */ /* 0x000fe20003800000 */
[----:B------:R-:W-:Y:S02]  /*8500*/  IADD3.X R17, R17, UR10, RZ, P4, !PT ;  /* 0x0000000a11117c10 */ /* 0x000fe4000a7fe4ff */
[----:B------:R-:W-:-:S04]  /*8510*/  UIADD3 UR16, UP0, UR16, UR26, URZ ;  /* 0x0000001a10107290 */ /* 0x000fc8000ff1e03f */
[----:B------:R-:W-:Y:S01]  /*8520*/  UIADD3.X UR17, UR27, UR8, UR17, UP0, !UPT ;  /* 0x000000081b117290 */ /* 0x000fe200087fe411 */
[----:B--2---:R-:W-:-:S05]  /*8530*/  FFMA R22, R23, UR22, R22 ;  /* 0x0000001617167c23 */ /* 0x004fca0008000016 */
[----:B------:R0:W-:Y:S02]  /*8540*/  @P3 STG.E desc[UR18][R16.64], R22 ;  /* 0x0000001610003986 */ /* 0x0001e4000c101912 */
[----:B0-----:R-:W-:-:S04]  /*8550*/  IMAD.U32 R22, RZ, RZ, UR26 ;  /* 0x0000001aff167e24 */ /* 0x001fc8000f8e00ff */
[----:B------:R-:W-:-:S03]  /*8560*/  IMAD.WIDE.U32 R22, R8, R22, UR16 ;  /* 0x0000001008167e25 */ /* 0x000fc6000f8e0016 */
[----:B------:R-:W-:-:S04]  /*8570*/  IADD3 R22, P3, R2, R22, RZ ;  /* 0x0000001602167210 */ /* 0x000fc80007f7e0ff */
[----:B------:R-:W-:-:S03]  /*8580*/  IADD3.X R23, R3, R9, R23, P3, !PT ;  /* 0x0000000903177210 */ /* 0x000fc60001ffe417 */
[----:B------:R-:W-:-:S04]  /*8590*/  IMAD.WIDE.U32 R22, R10, UR12, R22 ;  /* 0x0000000c0a167c25 */ /* 0x000fc8000f8e0016 */
[----:B------:R-:W-:Y:S01]  /*85a0*/  VIADD R23, R23, UR9 ;  /* 0x0000000917177c36 */ /* 0x000fe20008000000 */
[----:B------:R-:W-:-:S04]  /*85b0*/  LEA R152, P3, R22, UR20, 0x2 ;  /* 0x0000001416987c11 */ /* 0x000fc8000f8610ff */
[----:B------:R-:W-:Y:S02]  /*85c0*/  LEA.HI.X R153, R22, UR21, R23, 0x2, P3 ;  /* 0x0000001516997c11 */ /* 0x000fe400098f1417 */
[----:B------:R-:W-:-:S03]  /*85d0*/  ISETP.GT.AND P3, PT, R0, 0x10, P2 ;  /* 0x000000100000780c */ /* 0x000fc60001764270 */
[----:B------:R0:W-:Y:S10]  /*85e0*/  STL.64 [R1+0x238], R152 ;  /* 0x0002389801007387 */ /* 0x0001f40000100a00 */
[----:B------:R-:W-:Y:S05]  /*85f0*/  @!P3 BRA `(.L_x_38) ;  /* 0x000000000004b947 */ /* 0x000fea0003800000 */
[----:B------:R1:W5:Y:S02]  /*8600*/  LDG.E.LTC128B R11, desc[UR18][R152.64+0x20] ;  /* 0x00002012980b7981 */ /* 0x000364000c1e1920 */
.L_x_38:
[----:B------:R-:W-:Y:S05]  /*8610*/  BSYNC B1 ;  /* 0x0000000000017941 */ /* 0x000fea0003800000 */
.L_x_37:
[----:B------:R-:W2:Y:S01]  /*8620*/  LDL.LU R23, [R1+0x28] ;  /* 0x0000280001177983 */ /* 0x000ea20000300800 */
[----:B-----5:R-:W-:Y:S01]  /*8630*/  FMUL R22, R11, UR23 ;  /* 0x000000170b167c20 */ /* 0x020fe20008400000 */
[----:B------:R-:W-:Y:S01]  /*8640*/  UIMAD.WIDE.U32 UR14, UR26, 0x7, UR14 ;  /* 0x000000071a0e78a5 */ /* 0x000fe2000f8e000e */
[----:B------:R-:W-:Y:S01]  /*8650*/  ISETP.GT.AND P5, PT, R0, 0x11, P2 ;  /* 0x000000110000780c */ /* 0x000fe200017a4270 */
[----:B------:R-:W-:Y:S02]  /*8660*/  BSSY B1, `(.L_x_39) ;  /* 0x0000012000017945 */ /* 0x000fe40003800000 */
[----:B------:R-:W-:-:S04]  /*8670*/  UIADD3 UR14, UP0, UR14, UR26, URZ ;  /* 0x0000001a0e0e7290 */ /* 0x000fc8000ff1e03f */
[----:B------:R-:W-:Y:S01]  /*8680*/  UIADD3.X UR15, UR27, UR8, UR15, UP0, !UPT ;  /* 0x000000081b0f7290 */ /* 0x000fe200087fe40f */
[----:B--2---:R-:W-:-:S05]  /*8690*/  FFMA R22, R23, UR22, R22 ;  /* 0x0000001617167c23 */ /* 0x004fca0008000016 */
[----:B------:R2:W-:Y:S02]  /*86a0*/  @P3 STG.E desc[UR18][R18.64+0x20], R22 ;  /* 0x0000201612003986 */ /* 0x0005e4000c101912 */
[----:B--2---:R-:W-:-:S04]  /*86b0*/  IMAD.U32 R18, RZ, RZ, UR26 ;  /* 0x0000001aff127e24 */ /* 0x004fc8000f8e00ff */
[----:B------:R-:W-:-:S03]  /*86c0*/  IMAD.WIDE.U32 R18, R8, R18, UR14 ;  /* 0x0000000e08127e25 */ /* 0x000fc6000f8e0012 */
[----:B------:R-:W-:-:S04]  /*86d0*/  IADD3 R18, P3, R2, R18, RZ ;  /* 0x0000001202127210 */ /* 0x000fc80007f7e0ff */
[----:B------:R-:W-:-:S03]  /*86e0*/  IADD3.X R19, R3, R9, R19, P3, !PT ;  /* 0x0000000903137210 */ /* 0x000fc60001ffe413 */
[----:B------:R-:W-:-:S05]  /*86f0*/  IMAD.WIDE.U32 R18, R10, UR12, R18 ;  /* 0x0000000c0a127c25 */ /* 0x000fca000f8e0012 */
[----:B------:R-:W-:Y:S02]  /*8700*/  IADD3 R19, R19, UR9, RZ ;  /* 0x0000000913137c10 */ /* 0x000fe4000fffe0ff */
[----:B01----:R-:W-:-:S04]  /*8710*/  LEA R152, P3, R18, UR20, 0x2 ;  /* 0x0000001412987c11 */ /* 0x003fc8000f8610ff */
[----:B------:R-:W-:Y:S01]  /*8720*/  LEA.HI.X R153, R18, UR21, R19, 0x2, P3 ;  /* 0x0000001512997c11 */ /* 0x000fe200098f1413 */
[----:B------:R-:W-:-:S04]  /*8730*/  IMAD.U32 R18, RZ, RZ, UR26 ;  /* 0x0000001aff127e24 */ /* 0x000fc8000f8e00ff */
[----:B------:R0:W-:Y:S01]  /*8740*/  STL.64 [R1+0x230], R152 ;  /* 0x0002309801007387 */ /* 0x0001e20000100a00 */
[----:B------:R-:W-:Y:S01]  /*8750*/  IMAD.WIDE.U32 R20, R18, 0x7, R20 ;  /* 0x0000000712147825 */ /* 0x000fe200078e0014 */
[----:B------:R-:W-:Y:S06]  /*8760*/  @!P5 BRA `(.L_x_40) ;  /* 0x000000000004d947 */ /* 0x000fec0003800000 */
[----:B------:R1:W5:Y:S02]  /*8770*/  LDG.E.LTC128B R11, desc[UR18][R152.64+0x20] ;  /* 0x00002012980b7981 */ /* 0x000364000c1e1920 */
.L_x_40:
[----:B------:R-:W-:Y:S05]  /*8780*/  BSYNC B1 ;  /* 0x0000000000017941 */ /* 0x000fea0003800000 */
.L_x_39:
[----:B------:R-:W2:Y:S01]  /*8790*/  LDL.LU R19, [R1+0x2c] ;  /* 0x00002c0001137983 */ /* 0x000ea20000300800 */
[----:B-----5:R-:W-:Y:S01]  /*87a0*/  FMUL R18, R11, UR23 ;  /* 0x000000170b127c20 */ /* 0x020fe20008400000 */
[----:B------:R-:W-:Y:S01]  /*87b0*/  VIADD R21, R21, UR8 ;  /* 0x0000000815157c36 */ /* 0x000fe20008000000 */
        /* <DEDUP_REMOVED lines=12> */
[----:B0-----:R-:W-:Y:S02]  /*8880*/  IADD3 R23, P4, R20, R6, RZ ;  /* 0x0000000614177210 */ /* 0x001fe40007f9e0ff */
[----:B-1----:R-:W-:-:S05]  /*8890*/  MOV R18, UR28 ;  /* 0x0000001c00127c02 */ /* 0x002fca0008000f00 */
[----:B------:R-:W-:-:S04]  /*88a0*/  IMAD.WIDE.U32 R18, R18, 0x1c, R16 ;  /* 0x0000001c12127825 */ /* 0x000fc800078e0010 */
[----:B------:R-:W-:Y:S02]  /*88b0*/  VIADD R19, R19, UR13 ;  /* 0x0000000d13137c36 */ /* 0x000fe40008000000 */
[----:B--2---:R-:W-:-:S04]  /*88c0*/  FMUL R22, R11, UR23 ;  /* 0x000000170b167c20 */ /* 0x004fc80008400000 */
[----:B---3--:R-:W-:Y:S01]  /*88d0*/  FFMA R22, R152, UR22, R22 ;  /* 0x0000001698167c23 */ /* 0x008fe20008000016 */
[----:B------:R-:W-:-:S04]  /*88e0*/  IMAD.X R152, R21, 0x1, R5, P4 ;  /* 0x0000000115987824 */ /* 0x000fc800020e0605 */
[----:B------:R0:W-:Y:S01]  /*88f0*/  @P3 STG.E desc[UR18][R18.64], R22 ;  /* 0x0000001612003986 */ /* 0x0001e2000c101912 */
[----:B------:R-:W-:Y:S02]  /*8900*/  ISETP.GT.AND P3, PT, R0, 0x19, P1 ;  /* 0x000000190000780c */ /* 0x000fe40000f64270 */
[----:B0-----:R-:W-:-:S04]  /*8910*/  LEA R22, P4, R23, UR20, 0x2 ;  /* 0x0000001417167c11 */ /* 0x001fc8000f8810ff */
[----:B------:R-:W-:-:S07]  /*8920*/  LEA.HI.X R23, R23, UR21, R152, 0x2, P4 ;  /* 0x0000001517177c11 */ /* 0x000fce000a0f1498 */
[----:B------:R-:W-:Y:S05]  /*8930*/  @!P3 BRA `(.L_x_42) ;  /* 0x000000000004b947 */ /* 0x000fea0003800000 */
[----:B------:R0:W5:Y:S02]  /*8940*/  LDG.E.LTC128B R11, desc[UR18][R22.64] ;  /* 0x00000012160b7981 */ /* 0x000164000c1e1920 */
.L_x_42:
[----:B------:R-:W-:Y:S05]  /*8950*/  BSYNC B1 ;  /* 0x0000000000017941 */ /* 0x000fea0003800000 */
.L_x_41:
        /* <DEDUP_REMOVED lines=22> */
.L_x_44:
[----:B------:R-:W-:Y:S05]  /*8ac0*/  BSYNC B1 ;  /* 0x0000000000017941 */ /* 0x000fea0003800000 */
.L_x_43:
        /* <DEDUP_REMOVED lines=22> */
.L_x_46:
[----:B------:R-:W-:Y:S05]  /*8c30*/  BSYNC B1 ;  /* 0x0000000000017941 */ /* 0x000fea0003800000 */
.L_x_45:
        /* <DEDUP_REMOVED lines=28> */
.L_x_48:
[----:B------:R-:W-:Y:S05]  /*8e00*/  BSYNC B1 ;  /* 0x0000000000017941 */ /* 0x000fea0003800000 */
.L_x_47:
        /* <DEDUP_REMOVED lines=22> */
.L_x_50:
[----:B------:R-:W-:Y:S05]  /*8f70*/  BSYNC B1 ;  /* 0x0000000000017941 */ /* 0x000fea0003800000 */
.L_x_49:
        /* <DEDUP_REMOVED lines=22> */
.L_x_52:
[----:B------:R-:W-:Y:S05]  /*90e0*/  BSYNC B1 ;  /* 0x0000000000017941 */ /* 0x000fea0003800000 */
.L_x_51:
        /* <DEDUP_REMOVED lines=28> */
.L_x_54:
[----:B------:R-:W-:Y:S05]  /*92b0*/  BSYNC B1 ;  /* 0x0000000000017941 */ /* 0x000fea0003800000 */
.L_x_53:
        /* <DEDUP_REMOVED lines=22> */
.L_x_56:
[----:B------:R-:W-:Y:S05]  /*9420*/  BSYNC B1 ;  /* 0x0000000000017941 */ /* 0x000fea0003800000 */
.L_x_55:
        /* <DEDUP_REMOVED lines=22> */
.L_x_58:
[----:B------:R-:W-:Y:S05]  /*9590*/  BSYNC B1 ;  /* 0x0000000000017941 */ /* 0x000fea0003800000 */
.L_x_57:
        /* <DEDUP_REMOVED lines=28> */
.L_x_60:
[----:B------:R-:W-:Y:S05]  /*9760*/  BSYNC B1 ;  /* 0x0000000000017941 */ /* 0x000fea0003800000 */
.L_x_59:
        /* <DEDUP_REMOVED lines=22> */
.L_x_62:
[----:B------:R-:W-:Y:S05]  /*98d0*/  BSYNC B1 ;  /* 0x0000000000017941 */ /* 0x000fea0003800000 */
.L_x_61:
        /* <DEDUP_REMOVED lines=22> */
.L_x_64:
[----:B------:R-:W-:Y:S05]  /*9a40*/  BSYNC B1 ;  /* 0x0000000000017941 */ /* 0x000fea0003800000 */
.L_x_63:
        /* <DEDUP_REMOVED lines=28> */
.L_x_66:
[----:B------:R-:W-:Y:S05]  /*9c10*/  BSYNC B1 ;  /* 0x0000000000017941 */ /* 0x000fea0003800000 */
.L_x_65:
        /* <DEDUP_REMOVED lines=22> */
.L_x_68:
[----:B------:R-:W-:Y:S05]  /*9d80*/  BSYNC B1 ;  /* 0x0000000000017941 */ /* 0x000fea0003800000 */
.L_x_67:
        /* <DEDUP_REMOVED lines=22> */
.L_x_70:
[----:B------:R-:W-:Y:S05]  /*9ef0*/  BSYNC B1 ;  /* 0x0000000000017941 */ /* 0x000fea0003800000 */
.L_x_69:
        /* <DEDUP_REMOVED lines=28> */
.L_x_72:
[----:B------:R-:W-:Y:S05]  /*a0c0*/  BSYNC B1 ;  /* 0x0000000000017941 */ /* 0x000fea0003800000 */
.L_x_71:
        /* <DEDUP_REMOVED lines=22> */
.L_x_74:
[----:B------:R-:W-:Y:S05]  /*a230*/  BSYNC B1 ;  /* 0x0000000000017941 */ /* 0x000fea0003800000 */
.L_x_73:
        /* <DEDUP_REMOVED lines=22> */
.L_x_76:
[----:B------:R-:W-:Y:S05]  /*a3a0*/  BSYNC B1 ;  /* 0x0000000000017941 */ /* 0x000fea0003800000 */
.L_x_75:
        /* <DEDUP_REMOVED lines=28> */
.L_x_78:
[----:B------:R-:W-:Y:S05]  /*a570*/  BSYNC B1 ;  /* 0x0000000000017941 */ /* 0x000fea0003800000 */
.L_x_77:
        /* <DEDUP_REMOVED lines=19> */
[----:B------:R0:W-:Y:S10]  /*a6b0*/  STL.64 [R1], R152 ;  /* 0x0000009801007387 */ /* 0x0001f40000100a00 */
[----:B------:R-:W-:Y:S05]  /*a6c0*/  @!P3 BRA `(.L_x_80) ;  /* 0x000000000004b947 */ /* 0x000fea0003800000 */
[----:B------:R1:W5:Y:S02]  /*a6d0*/  LDG.E.LTC128B R11, desc[UR18][R152.64+0x20] ;  /* 0x00002012980b7981 */ /* 0x000364000c1e1920 */
.L_x_80:
[----:B------:R-:W-:Y:S05]  /*a6e0*/  BSYNC B1 ;  /* 0x0000000000017941 */ /* 0x000fea0003800000 */
.L_x_79:
        /* <DEDUP_REMOVED lines=15> */
[----:B------:R-:W-:-:S04]  /*a7e0*/  LEA R236, P3, R18, UR20, 0x2 ;  /* 0x0000001412ec7c11 */ /* 0x000fc8000f8610ff */
[----:B------:R-:W-:Y:S01]  /*a7f0*/  LEA.HI.X R237, R18, UR21, R19, 0x2, P3 ;  /* 0x0000001512ed7c11 */ /* 0x000fe200098f1413 */
[----:B------:R-:W-:-:S04]  /*a800*/  IMAD.U32 R18, RZ, RZ, UR26 ;  /* 0x0000001aff127e24 */ /* 0x000fc8000f8e00ff */
[----:B------:R-:W-:Y:S01]  /*a810*/  IMAD.WIDE.U32 R20, R18, 0x7, R20 ;  /* 0x0000000712147825 */ /* 0x000fe200078e0014 */
[----:B------:R-:W-:Y:S06]  /*a820*/  @!P5 BRA `(.L_x_82) ;  /* 0x000000000004d947 */ /* 0x000fec0003800000 */
[----:B------:R2:W5:Y:S02]  /*a830*/  LDG.E.LTC128B R11, desc[UR18][R236.64+0x20] ;  /* 0x00002012ec0b7981 */ /* 0x000564000c1e1920 */
.L_x_82:
[----:B------:R-:W-:Y:S05]  /*a840*/  BSYNC B1 ;  /* 0x0000000000017941 */ /* 0x000fea0003800000 */
.L_x_81:
[----:B------:R-:W3:Y:S01]  /*a850*/  LDL.LU R19, [R1+0x9c] ;  /* 0x00009c0001137983 */ /* 0x000ee20000300800 */
[----:B-----5:R-:W-:Y:S01]  /*a860*/  FMUL R18, R11, UR23 ;  /* 0x000000170b127c20 */ /* 0x020fe20008400000 */
[----:B------:R-:W-:Y:S02]  /*a870*/  IADD3 R21, R21, UR8, RZ ;  /* 0x0000000815157c10 */ /* 0x000fe4000fffe0ff */
[----:B------:R-:W-:Y:S01]  /*a880*/  ISETP.GT.AND P3, PT, R0, 0x50, P1 ;  /* 0x000000500000780c */ /* 0x000fe20000f64270 */
[----:B01----:R-:W4:Y:S01]  /*a890*/  LDL.LU R152, [R1+0xa0] ;  /* 0x0000a00001987983 */ /* 0x003f220000300800 */
[----:B---3--:R-:W-:Y:S01]  /*a8a0*/  FFMA R23, R19, UR22, R18 ;  /* 0x0000001613177c23 */ /* 0x008fe20008000012 */
[----:B------:R-:W-:-:S04]  /*a8b0*/  IADD3 R19, P4, R6, R20, RZ ;  /* 0x0000001406137210 */ /* 0x000fc80007f9e0ff */
[----:B------:R0:W-:Y:S01]  /*a8c0*/  @P5 STG.E desc[UR18][R16.64+0x20], R23 ;  /* 0x0000201710005986 */ /* 0x0001e2000c101912 */
[----:B------:R-:W-:Y:S01]  /*a8d0*/  IMAD.X R22, R21, 0x1, R5, P4 ;  /* 0x0000000115167824 */ /* 0x000fe200020e0605 */
[----:B------:R-:W-:-:S04]  /*a8e0*/  LEA R18, P4, R19, UR20, 0x2 ;  /* 0x0000001413127c11 */ /* 0x000fc8000f8810ff */
[----:B------:R-:W-:-:S05]  /*a8f0*/  LEA.HI.X R19, R19, UR21, R22, 0x2, P4 ;  /* 0x0000001513137c11 */ /* 0x000fca000a0f1416 */
[----:B------:R1:W3:Y:S01]  /*a900*/  @P3 LDG.E.LTC128B R11, desc[UR18][R18.64] ;  /* 0x00000012120b3981 */ /* 0x0002e2000c1e1920 */
[----:B------:R-:W-:Y:S01]  /*a910*/  IADD3 R20, P4, R20, UR26, RZ ;  /* 0x0000001a14147c10 */ /* 0x000fe2000ff9e0ff */
[----:B------:R-:W-:Y:S03]  /*a920*/  BSSY B1, `(.L_x_83) ;  /* 0x000000f000017945 */ /* 0x000fe60003800000 */
[----:B------:R-:W-:Y:S02]  /*a930*/  IADD3.X R21, R21, UR27, RZ, P4, !PT ;  /* 0x0000001b15157c10 */ /* 0x000fe4000a7fe4ff */
[----:B0-----:R-:W-:Y:S01]  /*a940*/  IADD3 R23, P4, R20, R6, RZ ;  /* 0x0000000614177210 */ /* 0x001fe20007f9e0ff */
[----:B-1----:R-:W-:-:S04]  /*a950*/  IMAD.U32 R18, RZ, RZ, UR28 ;  /* 0x0000001cff127e24 */ /* 0x002fc8000f8e00ff */
[----:B------:R-:W-:-:S04]  /*a960*/  IMAD.WIDE.U32 R18, R18, 0x1c, R16 ;  /* 0x0000001c12127825 */ /* 0x000fc800078e0010 */
[----:B------:R-:W-:Y:S02]  /*a970*/  VIADD R19, R19, UR13 ;  /* 0x0000000d13137c36 */ /* 0x000fe40008000000 */
[----:B---3--:R-:W-:-:S04]  /*a980*/  FMUL R22, R11, UR23 ;  /* 0x000000170b167c20 */ /* 0x008fc80008400000 */
[----:B----4-:R-:W-:Y:S01]  /*a990*/  FFMA R22, R152, UR22, R22 ;  /* 0x0000001698167c23 */ /* 0x010fe20008000016 */
[----:B------:R-:W-:-:S04]  /*a9a0*/  IADD3.X R152, R21, R5, RZ, P4, !PT ;  /* 0x0000000515987210 */ /* 0x000fc800027fe4ff */
[----:B------:R0:W-:Y:S01]  /*a9b0*/  @P3 STG.E desc[UR18][R18.64], R22 ;  /* 0x0000001612003986 */ /* 0x0001e2000c101912 */
[----:B------:R-:W-:Y:S02]  /*a9c0*/  ISETP.GT.AND P3, PT, R0, 0x51, P1 ;  /* 0x000000510000780c */ /* 0x000fe40000f64270 */
[----:B0-----:R-:W-:-:S04]  /*a9d0*/  LEA R22, P4, R23, UR20, 0x2 ;  /* 0x0000001417167c11 */ /* 0x001fc8000f8810ff */
[----:B------:R-:W-:-:S07]  /*a9e0*/  LEA.HI.X R23, R23, UR21, R152, 0x2, P4 ;  /* 0x0000001517177c11 */ /* 0x000fce000a0f1498 */
[----:B------:R-:W-:Y:S05]  /*a9f0*/  @!P3 BRA `(.L_x_84) ;  /* 0x000000000004b947 */ /* 0x000fea0003800000 */
[----:B------:R0:W5:Y:S02]  /*aa00*/  LDG.E.LTC128B R11, desc[UR18][R22.64] ;  /* 0x00000012160b7981 */ /* 0x000164000c1e1920 */
.L_x_84:
[----:B------:R-:W-:Y:S05]  /*aa10*/  BSYNC B1 ;  /* 0x0000000000017941 */ /* 0x000fea0003800000 */
.L_x_83:
[----:B0-----:R-:W3:Y:S01]  /*aa20*/  LDL.LU R23, [R1+0xa4] ;  /* 0x0000a40001177983 */ /* 0x001ee20000300800 */
[----:B------:R-:W-:Y:S01]  /*aa30*/  IADD3 R16, P4, R16, UR11, RZ ;  /* 0x0000000b10107c10 */ /* 0x000fe2000ff9e0ff */
[----:B-----5:R-:W-:Y:S01]  /*aa40*/  FMUL R22, R11, UR23 ;  /* 0x000000170b167c20 */ /* 0x020fe20008400000 */
[----:B------:R-:W-:Y:S01]  /*aa50*/  UIMAD.WIDE.U32 UR16, UR26, 0x7, UR16 ;  /* 0x000000071a1078a5 */ /* 0x000fe2000f8e0010 */
[----:B------:R-:W-:Y:S01]  /*aa60*/  BSSY B1, `(.L_x_85) ;  /* 0x0000011000017945 */ /* 0x000fe20003800000 */
[----:B------:R-:W-:Y:S02]  /*aa70*/  IADD3.X R17, R17, UR10, RZ, P4, !PT ;  /* 0x0000000a11117c10 */ /* 0x000fe4000a7fe4ff */
[----:B------:R-:W-:-:S04]  /*aa80*/  UIADD3 UR16, UP0, UR16, UR26, URZ ;  /* 0x0000001a10107290 */ /* 0x000fc8000ff1e03f */
[----:B------:R-:W-:Y:S01]  /*aa90*/  UIADD3.X UR17, UR27, UR8, UR17, UP0, !UPT ;  /* 0x000000081b117290 */ /* 0x000fe200087fe411 */
[----:B---3--:R-:W-:-:S05]  /*aaa0*/  FFMA R22, R23, UR22, R22 ;  /* 0x0000001617167c23 */ /* 0x008fca0008000016 */
        /* <DEDUP_REMOVED lines=9> */
[----:B------:R-:W-:-:S13]  /*ab40*/  ISETP.GT.AND P3, PT, R0, 0x50, P2 ;  /* 0x000000500000780c */ /* 0x000fda0001764270 */
[----:B------:R-:W-:Y:S05]  /*ab50*/  @!P3 BRA `(.L_x_86) ;  /* 0x000000000004b947 */ /* 0x000fea0003800000 */
[----:B------:R0:W5:Y:S02]  /*ab60*/  LDG.E.LTC128B R11, desc[UR18][R234.64+0x20] ;  /* 0x00002012ea0b7981 */ /* 0x000164000c1e1920 */
.L_x_86:
[----:B------:R-:W-:Y:S05]  /*ab70*/  BSYNC B1 ;  /* 0x0000000000017941 */ /* 0x000fea0003800000 */
.L_x_85:
[----:B------:R-:W3:Y:S01]  /*ab80*/  LDL.LU R23, [R1+0xa8] ;  /* 0x0000a80001177983 */ /* 0x000ee20000300800 */
[----:B-----5:R-:W-:Y:S01]  /*ab90*/  FMUL R22, R11, UR23 ;  /* 0x000000170b167c20 */ /* 0x020fe20008400000 */
[----:B------:R-:W-:Y:S01]  /*aba0*/  UIMAD.WIDE.U32 UR14, UR26, 0x7, UR14 ;  /* 0x000000071a0e78a5 */ /* 0x000fe2000f8e000e */
[----:B------:R-:W-:Y:S01]  /*abb0*/  ISETP.GT.AND P5, PT, R0, 0x51, P2 ;  /* 0x000000510000780c */ /* 0x000fe200017a4270 */
[----:B------:R-:W-:Y:S02]  /*abc0*/  BSSY B1, `(.L_x_87) ;  /* 0x0000011000017945 */ /* 0x000fe40003800000 */
[----:B------:R-:W-:-:S04]  /*abd0*/  UIADD3 UR14, UP0, UR14, UR26, URZ ;  /* 0x0000001a0e0e7290 */ /* 0x000fc8000ff1e03f */
[----:B------:R-:W-:Y:S01]  /*abe0*/  UIADD3.X UR15, UR27, UR8, UR15, UP0, !UPT ;  /* 0x000000081b0f7290 */ /* 0x000fe200087fe40f */
[----:B---3--:R-:W-:-:S05]  /*abf0*/  FFMA R22, R23, UR22, R22 ;  /* 0x0000001617167c23 */ /* 0x008fca0008000016 */
[----:B------:R1:W-:Y:S02]  /*ac00*/  @P3 STG.E desc[UR18][R18.64+0x20], R22 ;  /* 0x0000201612003986 */ /* 0x0003e4000c101912 */
[----:B-1----:R-:W-:-:S04]  /*ac10*/  IMAD.U32 R18, RZ, RZ, UR26 ;  /* 0x0000001aff127e24 */ /* 0x002fc8000f8e00ff */
[----:B------:R-:W-:-:S03]  /*ac20*/  IMAD.WIDE.U32 R18, R8, R18, UR14 ;  /* 0x0000000e08127e25 */ /* 0x000fc6000f8e0012 */
[----:B------:R-:W-:-:S04]  /*ac30*/  IADD3 R18, P3, R2, R18, RZ ;  /* 0x0000001202127210 */ /* 0x000fc80007f7e0ff */
[----:B------:R-:W-:-:S03]  /*ac40*/  IADD3.X R19, R3, R9, R19, P3, !PT ;  /* 0x0000000903137210 */ /* 0x000fc60001ffe413 */
[----:B------:R-:W-:-:S05]  /*ac50*/  IMAD.WIDE.U32 R18, R10, UR12, R18 ;  /* 0x0000000c0a127c25 */ /* 0x000fca000f8e0012 */
[----:B------:R-:W-:Y:S02]  /*ac60*/  IADD3 R19, R19, UR9, RZ ;  /* 0x0000000913137c10 */ /* 0x000fe4000fffe0ff */
[----:B------:R-:W-:-:S04]  /*ac70*/  LEA R232, P3, R18, UR20, 0x2 ;  /* 0x0000001412e87c11 */ /* 0x000fc8000f8610ff */
[----:B------:R-:W-:Y:S01]  /*ac80*/  LEA.HI.X R233, R18, UR21, R19, 0x2, P3 ;  /* 0x0000001512e97c11 */ /* 0x000fe200098f1413 */
[----:B------:R-:W-:-:S04]  /*ac90*/  IMAD.U32 R18, RZ, RZ, UR26 ;  /* 0x0000001aff127e24 */ /* 0x000fc8000f8e00ff */
[----:B------:R-:W-:Y:S01]  /*aca0*/  IMAD.WIDE.U32 R20, R18, 0x7, R20 ;  /* 0x0000000712147825 */ /* 0x000fe200078e0014 */
[----:B------:R-:W-:Y:S06]  /*acb0*/  @!P5 BRA `(.L_x_88) ;  /* 0x000000000004d947 */ /* 0x000fec0003800000 */
[----:B------:R1:W5:Y:S02]  /*acc0*/  LDG.E.LTC128B R11, desc[UR18][R232.64+0x20] ;  /* 0x00002012e80b7981 */ /* 0x000364000c1e1920 */
.L_x_88:
[----:B------:R-:W-:Y:S05]  /*acd0*/  BSYNC B1 ;  /* 0x0000000000017941 */ /* 0x000fea0003800000 */
.L_x_87:
[----:B------:R-:W3:Y:S01]  /*ace0*/  LDL.LU R18, [R1+0xac] ;  /* 0x0000ac0001127983 */ /* 0x000ee20000300800 */
[----:B------:R-:W-:Y:S01]  /*acf0*/  IADD3 R19, P4, R6, R20, RZ ;  /* 0x0000001406137210 */ /* 0x000fe20007f9e0ff */
[----:B-----5:R-:W-:Y:S01]  /*ad00*/  FMUL R23, R11, UR23 ;  /* 0x000000170b177c20 */ /* 0x020fe20008400000 */
[----:B------:R-:W-:Y:S01]  /*ad10*/  VIADD R21, R21, UR8 ;  /* 0x0000000815157c36 */ /* 0x000fe20008000000 */
[----:B------:R-:W-:Y:S01]  /*ad20*/  ISETP.GT.AND P3, PT, R0, 0x58, P1 ;  /* 0x000000580000780c */ /* 0x000fe20000f64270 */
[----:B------:R-:W4:Y:S02]  /*ad30*/  LDL.LU R152, [R1+0xb0] ;  /* 0x0000b00001987983 */ /* 0x000f240000300800 */
[----:B------:R-:W-:Y:S02]  /*ad40*/  IMAD.X R22, R21, 0x1, R5, P4 ;  /* 0x0000000115167824 */ /* 0x000fe400020e0605 */
[----:B---3--:R-:W-:Y:S01]  /*ad50*/  FFMA R23, R18, UR22, R23 ;  /* 0x0000001612177c23 */ /* 0x008fe20008000017 */
[----:B------:R-:W-:-:S04]  /*ad60*/  LEA R18, P4, R19, UR20, 0x2 ;  /* 0x0000001413127c11 */ /* 0x000fc8000f8810ff */
[----:B------:R-:W-:Y:S01]  /*ad70*/  LEA.HI.X R19, R19, UR21, R22, 0x2, P4 ;  /* 0x0000001513137c11 */ /* 0x000fe2000a0f1416 */
[----:B------:R3:W-:Y:S04]  /*ad80*/  @P5 STG.E desc[UR18][R16.64+0x20], R23 ;  /* 0x0000201710005986 */ /* 0x0007e8000c101912 */
[----:B------:R0:W2:Y:S01]  /*ad90*/  @P3 LDG.E.LTC128B R11, desc[UR18][R18.64] ;  /* 0x00000012120b3981 */ /* 0x0000a2000c1e1920 */
[----:B------:R-:W-:Y:S01]  /*ada0*/  IADD3 R20, P4, R20, UR26, RZ ;  /* 0x0000001a14147c10 */ /* 0x000fe2000ff9e0ff */
[----:B------:R-:W-:Y:S03]  /*adb0*/  BSSY B1, `(.L_x_89) ;  /* 0x000000f000017945 */ /* 0x000fe60003800000 */
[----:B------:R-:W-:-:S02]  /*adc0*/  IADD3.X R21, R21, UR27, RZ, P4, !PT ;  /* 0x0000001b15157c10 */ /* 0x000fc4000a7fe4ff */
[----:B---3--:R-:W-:Y:S02]  /*add0*/  IADD3 R23, P4, R20, R6, RZ ;  /* 0x0000000614177210 */ /* 0x008fe40007f9e0ff */
[----:B0-----:R-:W-:-:S05]  /*ade0*/  MOV R18, UR28 ;  /* 0x0000001c00127c02 */ /* 0x001fca0008000f00 */
[----:B------:R-:W-:-:S04]  /*adf0*/  IMAD.WIDE.U32 R18, R18, 0x1c, R16 ;  /* 0x0000001c12127825 */ /* 0x000fc800078e0010 */
[----:B------:R-:W-:Y:S02]  /*ae00*/  VIADD R19, R19, UR13 ;  /* 0x0000000d13137c36 */ /* 0x000fe40008000000 */
[----:B--2---:R-:W-:-:S04]  /*ae10*/  FMUL R22, R11, UR23 ;  /* 0x000000170b167c20 */ /* 0x004fc80008400000 */
[----:B----4-:R-:W-:Y:S01]  /*ae20*/  FFMA R22, R152, UR22, R22 ;  /* 0x0000001698167c23 */ /* 0x010fe20008000016 */
[----:B------:R-:W-:-:S04]  /*ae30*/  IMAD.X R152, R21, 0x1, R5, P4 ;  /* 0x0000000115987824 */ /* 0x000fc800020e0605 */
[----:B------:R0:W-:Y:S01]  /*ae40*/  @P3 STG.E desc[UR18][R18.64], R22 ;  /* 0x0000001612003986 */ /* 0x0001e2000c101912 */
[----:B------:R-:W-:Y:S02]  /*ae50*/  ISETP.GT.AND P3, PT, R0, 0x59, P1 ;  /* 0x000000590000780c */ /* 0x000fe40000f64270 */
[----:B0-----:R-:W-:-:S04]  /*ae60*/  LEA R22, P4, R23, UR20, 0x2 ;  /* 0x0000001417167c11 */ /* 0x001fc8000f8810ff */
[----:B------:R-:W-:-:S07]  /*ae70*/  LEA.HI.X R23, R23, UR21, R152, 0x2, P4 ;  /* 0x0000001517177c11 */ /* 0x000fce000a0f1498 */
[----:B------:R-:W-:Y:S05]  /*ae80*/  @!P3 BRA `(.L_x_90) ;  /* 0x000000000004b947 */ /* 0x000fea0003800000 */
[----:B------:R0:W5:Y:S02]  /*ae90*/  LDG.E.LTC128B R11, desc[UR18][R22.64] ;  /* 0x00000012160b7981 */ /* 0x000164000c1e1920 */
.L_x_90:
[----:B------:R-:W-:Y:S05]  /*aea0*/  BSYNC B1 ;  /* 0x0000000000017941 */ /* 0x000fea0003800000 */
.L_x_89:
        /* <DEDUP_REMOVED lines=18> */
[----:B------:R-:W-:-:S13]  /*afd0*/  ISETP.GT.AND P3, PT, R0, 0x58, P2 ;  /* 0x000000580000780c */ /* 0x000fda0001764270 */
[----:B------:R-:W-:Y:S05]  /*afe0*/  @!P3 BRA `(.L_x_92) ;  /* 0x000000000004b947 */ /* 0x000fea0003800000 */
[----:B------:R0:W5:Y:S02]  /*aff0*/  LDG.E.LTC128B R11, desc[UR18][R228.64+0x20] ;  /* 0x00002012e40b7981 */ /* 0x000164000c1e1920 */
.L_x_92:
[----:B------:R-:W-:Y:S05]  /*b000*/  BSYNC B1 ;  /* 0x0000000000017941 */ /* 0x000fea0003800000 */
.L_x_91:
        /* <DEDUP_REMOVED lines=21> */
.L_x_94:
[----:B------:R-:W-:Y:S05]  /*b160*/  BSYNC B1 ;  /* 0x0000000000017941 */ /* 0x000fea0003800000 */
.L_x_93:
[----:B------:R-:W3:Y:S01]  /*b170*/  LDL.LU R18, [R1+0xbc] ;  /* 0x0000bc0001127983 */ /* 0x000ee20000300800 */
[----:B------:R-:W-:Y:S01]  /*b180*/  IADD3 R21, R21, UR8, RZ ;  /* 0x0000000815157c10 */ /* 0x000fe2000fffe0ff */
[----:B-----5:R-:W-:Y:S01]  /*b190*/  FMUL R23, R11, UR23 ;  /* 0x000000170b177c20 */ /* 0x020fe20008400000 */
[----:B------:R-:W-:Y:S01]  /*b1a0*/  IADD3 R19, P4, R6, R20, RZ ;  /* 0x0000001406137210 */ /* 0x000fe20007f9e0ff */
[----:B------:R-:W4:Y:S01]  /*b1b0*/  LDL.LU R152, [R1+0xc0] ;  /* 0x0000c00001987983 */ /* 0x000f220000300800 */
[----:B------:R-:W-:-:S03]  /*b1c0*/  ISETP.GT.AND P3, PT, R0, 0x60, P1 ;  /* 0x000000600000780c */ /* 0x000fc60000f64270 */
        /* <DEDUP_REMOVED lines=9> */
[----:B---3--:R-:W-:Y:S01]  /*b260*/  IADD3 R23, P4, R20, R6, RZ ;  /* 0x0000000614177210 */ /* 0x008fe20007f9e0ff */
[----:B0-----:R-:W-:-:S04]  /*b270*/  IMAD.U32 R18, RZ, RZ, UR28 ;  /* 0x0000001cff127e24 */ /* 0x001fc8000f8e00ff */
[----:B------:R-:W-:-:S04]  /*b280*/  IMAD.WIDE.U32 R18, R18, 0x1c, R16 ;  /* 0x0000001c12127825 */ /* 0x000fc800078e0010 */
[----:B------:R-:W-:Y:S02]  /*b290*/  VIADD R19, R19, UR13 ;  /* 0x0000000d13137c36 */ /* 0x000fe40008000000 */
[----:B--2---:R-:W-:-:S04]  /*b2a0*/  FMUL R22, R11, UR23 ;  /* 0x000000170b167c20 */ /* 0x004fc80008400000 */
        /* <DEDUP_REMOVED lines=8> */
.L_x_96:
[----:B------:R-:W-:Y:S05]  /*b330*/  BSYNC B1 ;  /* 0x0000000000017941 */ /* 0x000fea0003800000 */
.L_x_95:
        /* <DEDUP_REMOVED lines=21> */
.L_x_98:
[----:B------:R-:W-:Y:S05]  /*b490*/  BSYNC B1 ;  /* 0x0000000000017941 */ /* 0x000fea0003800000 */
.L_x_97:
        /* <DEDUP_REMOVED lines=21> */
.L_x_100:
[----:B------:R-:W-:Y:S05]  /*b5f0*/  BSYNC B1 ;  /* 0x0000000000017941 */ /* 0x000fea0003800000 */
.L_x_99:
[----:B------:R-:W3:Y:S01]  /*b600*/  LDL.LU R152, [R1+0xcc] ;  /* 0x0000cc0001987983 */ /* 0x000ee20000300800 */
[----:B------:R-:W-:Y:S01]  /*b610*/  VIADD R154, R21, UR8 ;  /* 0x00000008159a7c36 */ /* 0x000fe20008000000 */
[----:B------:R-:W-:Y:S01]  /*b620*/  IADD3 R21, P4, R6, R20, RZ ;  /* 0x0000001406157210 */ /* 0x000fe20007f9e0ff */
[----:B-----5:R-:W-:Y:S01]  /*b630*/  FMUL R155, R11, UR23 ;  /* 0x000000170b9b7c20 */ /* 0x020fe20008400000 */
[----:B------:R-:W-:Y:S01]  /*b640*/  ISETP.GT.AND P3, PT, R0, 0x68, P1 ;  /* 0x000000680000780c */ /* 0x000fe20000f64270 */
[----:B------:R-:W4:Y:S02]  /*b650*/  LDL.LU R156, [R1+0xd0] ;  /* 0x0000d000019c7983 */ /* 0x000f240000300800 */
[----:B------:R-:W-:Y:S02]  /*b660*/  IMAD.X R153, R154, 0x1, R5, P4 ;  /* 0x000000019a997824 */ /* 0x000fe400020e0605 */
[----:B---3--:R-:W-:Y:S01]  /*b670*/  FFMA R155, R152, UR22, R155 ;  /* 0x00000016989b7c23 */ /* 0x008fe2000800009b */
[----:B------:R-:W-:-:S04]  /*b680*/  LEA R152, P4, R21, UR20, 0x2 ;  /* 0x0000001415987c11 */ /* 0x000fc8000f8810ff */
[----:B------:R-:W-:Y:S01]  /*b690*/  LEA.HI.X R153, R21, UR21, R153, 0x2, P4 ;  /* 0x0000001515997c11 */ /* 0x000fe2000a0f1499 */
[----:B------:R-:W-:Y:S04]  /*b6a0*/  @P5 STG.E desc[UR18][R16.64+0x20], R155 ;  /* 0x0000209b10005986 */ /* 0x000fe8000c101912 */
[----:B------:R3:W2:Y:S01]  /*b6b0*/  @P3 LDG.E.LTC128B R11, desc[UR18][R152.64] ;  /* 0x00000012980b3981 */ /* 0x0006a2000c1e1920 */
[----:B------:R-:W-:Y:S01]  /*b6c0*/  BSSY B1, `(.L_x_101) ;  /* 0x0000010000017945 */ /* 0x000fe20003800000 */
[----:B---3--:R-:W-:Y:S02]  /*b6d0*/  IADD3 R152, P4, R20, UR26, RZ ;  /* 0x0000001a14987c10 */ /* 0x008fe4000ff9e0ff */
[----:B------:R-:W-:-:S05]  /*b6e0*/  MOV R20, UR28 ;  /* 0x0000001c00147c02 */ /* 0x000fca0008000f00 */
[----:B------:R-:W-:-:S04]  /*b6f0*/  IMAD.WIDE.U32 R20, R20, 0x1c, R16 ;  /* 0x0000001c14147825 */ /* 0x000fc800078e0010 */
[----:B------:R-:W-:Y:S02]  /*b700*/  VIADD R21, R21, UR13 ;  /* 0x0000000d15157c36 */ /* 0x000fe40008000000 */
[----:B--2---:R-:W-:-:S04]  /*b710*/  FMUL R153, R11, UR23 ;  /* 0x000000170b997c20 */ /* 0x004fc80008400000 */
[----:B----4-:R-:W-:-:S05]  /*b720*/  FFMA R153, R156, UR22, R153 ;  /* 0x000000169c997c23 */ /* 0x010fca0008000099 */
[----:B------:R2:W-:Y:S01]  /*b730*/  @P3 STG.E desc[UR18][R20.64], R153 ;  /* 0x0000009914003986 */ /* 0x0005e2000c101912 */
[----:B------:R-:W-:Y:S02]  /*b740*/  ISETP.GT.AND P3, PT, R0, 0x69, P1 ;  /* 0x000000690000780c */ /* 0x000fe40000f64270 */
[----:B--2---:R-:W-:Y:S02]  /*b750*/  IADD3.X R153, R154, UR27, RZ, P4, !PT ;  /* 0x0000001b9a997c10 */ /* 0x004fe4000a7fe4ff */
[----:B------:R-:W-:-:S05]  /*b760*/  IADD3 R155, P4, R152, R6, RZ ;  /* 0x00000006989b7210 */ /* 0x000fca0007f9e0ff */
[----:B------:R-:W-:Y:S01]  /*b770*/  IMAD.X R156, R153, 0x1, R5, P4 ;  /* 0x00000001999c7824 */ /* 0x000fe200020e0605 */
[----:B------:R-:W-:-:S04]  /*b780*/  LEA R154, P4, R155, UR20, 0x2 ;  /* 0x000000149b9a7c11 */ /* 0x000fc8000f8810ff */
[----:B------:R-:W-:Y:S01]  /*b790*/  LEA.HI.X R155, R155, UR21, R156, 0x2, P4 ;  /* 0x000000159b9b7c11 */ /* 0x000fe2000a0f149c */
[----:B------:R-:W-:Y:S08]  /*b7a0*/  @!P3 BRA `(.L_x_102) ;  /* 0x000000000004b947 */ /* 0x000ff00003800000 */
[----:B------:R2:W5:Y:S02]  /*b7b0*/  LDG.E.LTC128B R11, desc[UR18][R154.64] ;  /* 0x000000129a0b7981 */ /* 0x000564000c1e1920 */
.L_x_102:
[----:B------:R-:W-:Y:S05]  /*b7c0*/  BSYNC B1 ;  /* 0x0000000000017941 */ /* 0x000fea0003800000 */
.L_x_101:
[----:B--2---:R-:W2:Y:S01]  /*b7d0*/  LDL.LU R155, [R1+0xd4] ;  /* 0x0000d400019b7983 */ /* 0x004ea20000300800 */
        /* <DEDUP_REMOVED lines=20> */
.L_x_104:
[----:B------:R-:W-:Y:S05]  /*b920*/  BSYNC B1 ;  /* 0x0000000000017941 */ /* 0x000fea0003800000 */
.L_x_103:
        /* <DEDUP_REMOVED lines=9> */
[----:B---3--:R-:W-:-:S04]  /*b9c0*/  IMAD.U32 R20, RZ, RZ, UR26 ;  /* 0x0000001aff147e24 */ /* 0x008fc8000f8e00ff */
        /* <DEDUP_REMOVED lines=11> */
.L_x_106:
[----:B------:R-:W-:Y:S05]  /*ba80*/  BSYNC B1 ;  /* 0x0000000000017941 */ /* 0x000fea0003800000 */
.L_x_105:
[----:B------:R-:W4:Y:S01]  /*ba90*/  LDL.LU R156, [R1+0xdc] ;  /* 0x0000dc00019c7983 */ /* 0x000f220000300800 */
[----:B------:R-:W-:Y:S01]  /*baa0*/  IADD3 R158, R153, UR8, RZ ;  /* 0x00000008999e7c10 */ /* 0x000fe2000fffe0ff */
[----:B-----5:R-:W-:Y:S01]  /*bab0*/  FMUL R159, R11, UR23 ;  /* 0x000000170b9f7c20 */ /* 0x020fe20008400000 */
[----:B------:R-:W-:Y:S01]  /*bac0*/  IADD3 R153, P4, R6, R152, RZ ;  /* 0x0000009806997210 */ /* 0x000fe20007f9e0ff */
[----:B------:R-:W2:Y:S01]  /*bad0*/  LDL.LU R160, [R1+0xe0] ;  /* 0x0000e00001a07983 */ /* 0x000ea20000300800 */
[----:B------:R-:W-:-:S03]  /*bae0*/  ISETP.GT.AND P3, PT, R0, 0x70, P1 ;  /* 0x000000700000780c */ /* 0x000fc60000f64270 */
[----:B------:R-:W-:Y:S02]  /*baf0*/  IMAD.X R157, R158, 0x1, R5, P4 ;  /* 0x000000019e9d7824 */ /* 0x000fe400020e0605 */
[----:B----4-:R-:W-:Y:S01]  /*bb00*/  FFMA R159, R156, UR22, R159 ;  /* 0x000000169c9f7c23 */ /* 0x010fe2000800009f */
[----:B------:R-:W-:-:S04]  /*bb10*/  LEA R156, P4, R153, UR20, 0x2 ;  /* 0x00000014999c7c11 */ /* 0x000fc8000f8810ff */
[----:B------:R-:W-:Y:S01]  /*bb20*/  LEA.HI.X R157, R153, UR21, R157, 0x2, P4 ;  /* 0x00000015999d7c11 */ /* 0x000fe2000a0f149d */
[----:B------:R-:W-:Y:S04]  /*bb30*/  @P5 STG.E desc[UR18][R16.64+0x20], R159 ;  /* 0x0000209f10005986 */ /* 0x000fe8000c101912 */
[----:B------:R4:W3:Y:S01]  /*bb40*/  @P3 LDG.E.LTC128B R11, desc[UR18][R156.64] ;  /* 0x000000129c0b3981 */ /* 0x0008e2000c1e1920 */
[----:B------:R-:W-:Y:S01]  /*bb50*/  BSSY B1, `(.L_x_107) ;  /* 0x0000010000017945 */ /* 0x000fe20003800000 */
[----:B----4-:R-:W-:Y:S01]  /*bb60*/  IADD3 R156, P4, R152, UR26, RZ ;  /* 0x0000001a989c7c10 */ /* 0x010fe2000ff9e0ff */
[----:B------:R-:W-:-:S04]  /*bb70*/  IMAD.U32 R152, RZ, RZ, UR28 ;  /* 0x0000001cff987e24 */ /* 0x000fc8000f8e00ff */
[----:B------:R-:W-:-:S04]  /*bb80*/  IMAD.WIDE.U32 R152, R152, 0x1c, R16 ;  /* 0x0000001c98987825 */ /* 0x000fc800078e0010 */
[----:B------:R-:W-:Y:S02]  /*bb90*/  VIADD R153, R153, UR13 ;  /* 0x0000000d99997c36 */ /* 0x000fe40008000000 */
[----:B---3--:R-:W-:-:S04]  /*bba0*/  FMUL R157, R11, UR23 ;  /* 0x000000170b9d7c20 */ /* 0x008fc80008400000 */
[----:B--2---:R-:W-:-:S05]  /*bbb0*/  FFMA R157, R160, UR22, R157 ;  /* 0x00000016a09d7c23 */ /* 0x004fca000800009d */
[----:B------:R2:W-:Y:S01]  /*bbc0*/  @P3 STG.E desc[UR18][R152.64], R157 ;  /* 0x0000009d98003986 */ /* 0x0005e2000c101912 */
[----:B------:R-:W-:Y:S02]  /*bbd0*/  ISETP.GT.AND P3, PT, R0, 0x71, P1 ;  /* 0x000000710000780c */ /* 0x000fe40000f64270 */
[----:B--2---:R-:W-:Y:S02]  /*bbe0*/  IADD3.X R157, R158, UR27, RZ, P4, !PT ;  /* 0x0000001b9e9d7c10 */ /* 0x004fe4000a7fe4ff */
[----:B------:R-:W-:-:S04]  /*bbf0*/  IADD3 R159, P4, R156, R6, RZ ;  /* 0x000000069c9f7210 */ /* 0x000fc80007f9e0ff */
[----:B------:R-:W-:Y:S02]  /*bc00*/  IADD3.X R160, R157, R5, RZ, P4, !PT ;  /* 0x000000059da07210 */ /* 0x000fe400027fe4ff */
[----:B------:R-:W-:-:S04]  /*bc10*/  LEA R158, P4, R159, UR20, 0x2 ;  /* 0x000000149f9e7c11 */ /* 0x000fc8000f8810ff */
[----:B------:R-:W-:Y:S01]  /*bc20*/  LEA.HI.X R159, R159, UR21, R160, 0x2, P4 ;  /* 0x000000159f9f7c11 */ /* 0x000fe2000a0f14a0 */
[----:B------:R-:W-:Y:S08]  /*bc30*/  @!P3 BRA `(.L_x_108) ;  /* 0x000000000004b947 */ /* 0x000ff00003800000 */
[----:B------:R2:W5:Y:S02]  /*bc40*/  LDG.E.LTC128B R11, desc[UR18][R158.64] ;  /* 0x000000129e0b7981 */ /* 0x000564000c1e1920 */
.L_x_108:
[----:B------:R-:W-:Y:S05]  /*bc50*/  BSYNC B1 ;  /* 0x0000000000017941 */ /* 0x000fea0003800000 */
.L_x_107:
        /* <DEDUP_REMOVED lines=21> */
.L_x_110:
[----:B------:R-:W-:Y:S05]  /*bdb0*/  BSYNC B1 ;  /* 0x0000000000017941 */ /* 0x000fea0003800000 */
.L_x_109:
        /* <DEDUP_REMOVED lines=21> */
.L_x_112:
[----:B------:R-:W-:Y:S05]  /*bf10*/  BSYNC B1 ;  /* 0x0000000000017941 */ /* 0x000fea0003800000 */
.L_x_111:
[----:B------:R-:W4:Y:S01]  /*bf20*/  LDL.LU R160, [R1+0xec] ;  /* 0x0000ec0001a07983 */ /* 0x000f220000300800 */
[----:B------:R-:W-:Y:S01]  /*bf30*/  VIADD R162, R157, UR8 ;  /* 0x000000089da27c36 */ /* 0x000fe20008000000 */
[----:B------:R-:W-:Y:S01]  /*bf40*/  IADD3 R157, P4, R6, R156, RZ ;  /* 0x0000009c069d7210 */ /* 0x000fe20007f9e0ff */
[----:B-----5:R-:W-:Y:S01]  /*bf50*/  FMUL R163, R11, UR23 ;  /* 0x000000170ba37c20 */ /* 0x020fe20008400000 */
[----:B------:R-:W-:Y:S01]  /*bf60*/  ISETP.GT.AND P3, PT, R0, 0x78, P1 ;  /* 0x000000780000780c */ /* 0x000fe20000f64270 */
[----:B------:R-:W2:Y:S02]  /*bf70*/  LDL.LU R164, [R1+0xf0] ;  /* 0x0000f00001a47983 */ /* 0x000ea40000300800 */
[----:B------:R-:W-:Y:S02]  /*bf80*/  IMAD.X R161, R162, 0x1, R5, P4 ;  /* 0x00000001a2a17824 */ /* 0x000fe400020e0605 */
[----:B----4-:R-:W-:Y:S01]  /*bf90*/  FFMA R163, R160, UR22, R163 ;  /* 0x00000016a0a37c23 */ /* 0x010fe200080000a3 */
[----:B------:R-:W-:-:S04]  /*bfa0*/  LEA R160, P4, R157, UR20, 0x2 ;  /* 0x000000149da07c11 */ /* 0x000fc8000f8810ff */
[----:B------:R-:W-:Y:S01]  /*bfb0*/  LEA.HI.X R161, R157, UR21, R161, 0x2, P4 ;  /* 0x000000159da17c11 */ /* 0x000fe2000a0f14a1 */
[----:B------:R-:W-:Y:S04]  /*bfc0*/  @P5 STG.E desc[UR18][R16.64+0x20], R163 ;  /* 0x000020a310005986 */ /* 0x000fe8000c101912 */
[----:B------:R4:W3:Y:S01]  /*bfd0*/  @P3 LDG.E.LTC128B R11, desc[UR18][R160.64] ;  /* 0x00000012a00b3981 */ /* 0x0008e2000c1e1920 */
[----:B------:R-:W-:Y:S01]  /*bfe0*/  BSSY B1, `(.L_x_113) ;  /* 0x0000010000017945 */ /* 0x000fe20003800000 */
[----:B----4-:R-:W-:Y:S02]  /*bff0*/  IADD3 R160, P4, R156, UR26, RZ ;  /* 0x0000001a9ca07c10 */ /* 0x010fe4000ff9e0ff */
[----:B------:R-:W-:-:S05]  /*c000*/  MOV R156, UR28 ;  /* 0x0000001c009c7c02 */ /* 0x000fca0008000f00 */
[----:B------:R-:W-:-:S04]  /*c010*/  IMAD.WIDE.U32 R156, R156, 0x1c, R16 ;  /* 0x0000001c9c9c7825 */ /* 0x000fc800078e0010 */
[----:B------:R-:W-:Y:S02]  /*c020*/  VIADD R157, R157, UR13 ;  /* 0x0000000d9d9d7c36 */ /* 0x000fe40008000000 */
[----:B---3--:R-:W-:-:S04]  /*c030*/  FMUL R161, R11, UR23 ;  /* 0x000000170ba17c20 */ /* 0x008fc80008400000 */
[----:B--2---:R-:W-:-:S05]  /*c040*/  FFMA R161, R164, UR22, R161 ;  /* 0x00000016a4a17c23 */ /* 0x004fca00080000a1 */
        /* <DEDUP_REMOVED lines=9> */
.L_x_114:
[----:B------:R-:W-:Y:S05]  /*c0e0*/  BSYNC B1 ;  /* 0x0000000000017941 */ /* 0x000fea0003800000 */
.L_x_113:
        /* <DEDUP_REMOVED lines=21> */
.L_x_116:
[----:B------:R-:W-:Y:S05]  /*c240*/  BSYNC B1 ;  /* 0x0000000000017941 */ /* 0x000fea0003800000 */
.L_x_115:
        /* <DEDUP_REMOVED lines=21> */
.L_x_118:
[----:B------:R-:W-:Y:S05]  /*c3a0*/  BSYNC B1 ;  /* 0x0000000000017941 */ /* 0x000fea0003800000 */
.L_x_117:
        /* <DEDUP_REMOVED lines=28> */
.L_x_120:
[----:B------:R-:W-:Y:S05]  /*c570*/  BSYNC B1 ;  /* 0x0000000000017941 */ /* 0x000fea0003800000 */
.L_x_119:
        /* <DEDUP_REMOVED lines=21> */
.L_x_122:
[----:B------:R-:W-:Y:S05]  /*c6d0*/  BSYNC B1 ;  /* 0x0000000000017941 */ /* 0x000fea0003800000 */
.L_x_121:
        /* <DEDUP_REMOVED lines=21> */
.L_x_124:
[----:B------:R-:W-:Y:S05]  /*c830*/  BSYNC B1 ;  /* 0x0000000000017941 */ /* 0x000fea0003800000 */
.L_x_123:
        /* <DEDUP_REMOVED lines=28> */
.L_x_126:
[----:B------:R-:W-:Y:S05]  /*ca00*/  BSYNC B1 ;  /* 0x0000000000017941 */ /* 0x000fea0003800000 */
.L_x_125:
        /* <DEDUP_REMOVED lines=21> */
.L_x_128:
[----:B------:R-:W-:Y:S05]  /*cb60*/  BSYNC B1 ;  /* 0x0000000000017941 */ /* 0x000fea0003800000 */
.L_x_127:
        /* <DEDUP_REMOVED lines=21> */
.L_x_130:
[----:B------:R-:W-:Y:S05]  /*ccc0*/  BSYNC B1 ;  /* 0x0000000000017941 */ /* 0x000fea0003800000 */
.L_x_129:
        /* <DEDUP_REMOVED lines=28> */
.L_x_132:
[----:B------:R-:W-:Y:S05]  /*ce90*/  BSYNC B1 ;  /* 0x0000000000017941 */ /* 0x000fea0003800000 */
.L_x_131:
        /* <DEDUP_REMOVED lines=21> */
.L_x_134:
[----:B------:R-:W-:Y:S05]  /*cff0*/  BSYNC B1 ;  /* 0x0000000000017941 */ /* 0x000fea0003800000 */
.L_x_133:
        /* <DEDUP_REMOVED lines=21> */
.L_x_136:
[----:B------:R-:W-:Y:S05]  /*d150*/  BSYNC B1 ;  /* 0x0000000000017941 */ /* 0x000fea0003800000 */
.L_x_135:
        /* <DEDUP_REMOVED lines=28> */
.L_x_138:
[----:B------:R-:W-:Y:S05]  /*d320*/  BSYNC B1 ;  /* 0x0000000000017941 */ /* 0x000fea0003800000 */
.L_x_137:
        /* <DEDUP_REMOVED lines=21> */
.L_x_140:
[----:B------:R-:W-:Y:S05]  /*d480*/  BSYNC B1 ;  /* 0x0000000000017941 */ /* 0x000fea0003800000 */
.L_x_139:
        /* <DEDUP_REMOVED lines=21> */
.L_x_142:
[----:B------:R-:W-:Y:S05]  /*d5e0*/  BSYNC B1 ;  /* 0x0000000000017941 */ /* 0x000fea0003800000 */
.L_x_141:
        /* <DEDUP_REMOVED lines=28> */
.L_x_144:
[----:B------:R-:W-:Y:S05]  /*d7b0*/  BSYNC B1 ;  /* 0x0000000000017941 */ /* 0x000fea0003800000 */
.L_x_143:
        /* <DEDUP_REMOVED lines=21> */
.L_x_146:
[----:B------:R-:W-:Y:S05]  /*d910*/  BSYNC B1 ;  /* 0x0000000000017941 */ /* 0x000fea0003800000 */
.L_x_145:
        /* <DEDUP_REMOVED lines=21> */
.L_x_148:
[----:B------:R-:W-:Y:S05]  /*da70*/  BSYNC B1 ;  /* 0x0000000000017941 */ /* 0x000fea0003800000 */
.L_x_147:
        /* <DEDUP_REMOVED lines=28> */
.L_x_150:
[----:B------:R-:W-:Y:S05]  /*dc40*/  BSYNC B1 ;  /* 0x0000000000017941 */ /* 0x000fea0003800000 */
.L_x_149:
        /* <DEDUP_REMOVED lines=21> */
.L_x_152:
[----:B------:R-:W-:Y:S05]  /*dda0*/  BSYNC B1 ;  /* 0x0000000000017941 */ /* 0x000fea0003800000 */
.L_x_151:
        /* <DEDUP_REMOVED lines=21> */
.L_x_154:
[----:B------:R-:W-:Y:S05]  /*df00*/  BSYNC B1 ;  /* 0x0000000000017941 */ /* 0x000fea0003800000 */
.L_x_153:
        /* <DEDUP_REMOVED lines=28> */
.L_x_156:
[----:B------:R-:W-:Y:S05]  /*e0d0*/  BSYNC B1 ;  /* 0x0000000000017941 */ /* 0x000fea0003800000 */
.L_x_155:
        /* <DEDUP_REMOVED lines=21> */
.L_x_158:
[----:B------:R-:W-:Y:S05]  /*e230*/  BSYNC B1 ;  /* 0x0000000000017941 */ /* 0x000fea0003800000 */
.L_x_157:
        /* <DEDUP_REMOVED lines=21> */
.L_x_160:
[----:B------:R-:W-:Y:S05]  /*e390*/  BSYNC B1 ;  /* 0x0000000000017941 */ /* 0x000fea0003800000 */
.L_x_159:
        /* <DEDUP_REMOVED lines=28> */
.L_x_162:
[----:B------:R-:W-:Y:S05]  /*e560*/  BSYNC B1 ;  /* 0x0000000000017941 */ /* 0x000fea0003800000 */
.L_x_161:
        /* <DEDUP_REMOVED lines=21> */
.L_x_164:
[----:B------:R-:W-:Y:S05]  /*e6c0*/  BSYNC B1 ;  /* 0x0000000000017941 */ /* 0x000fea0003800000 */
.L_x_163:
        /* <DEDUP_REMOVED lines=21> */
.L_x_166:
[----:B------:R-:W-:Y:S05]  /*e820*/  BSYNC B1 ;  /* 0x0000000000017941 */ /* 0x000fea0003800000 */
.L_x_165:
        /* <DEDUP_REMOVED lines=28> */
.L_x_168:
[----:B------:R-:W-:Y:S05]  /*e9f0*/  BSYNC B1 ;  /* 0x0000000000017941 */ /* 0x000fea0003800000 */
.L_x_167:
        /* <DEDUP_REMOVED lines=21> */
.L_x_170:
[----:B------:R-:W-:Y:S05]  /*eb50*/  BSYNC B1 ;  /* 0x0000000000017941 */ /* 0x000fea0003800000 */
.L_x_169:
        /* <DEDUP_REMOVED lines=21> */
.L_x_172:
[----:B------:R-:W-:Y:S05]  /*ecb0*/  BSYNC B1 ;  /* 0x0000000000017941 */ /* 0x000fea0003800000 */
.L_x_171:
        /* <DEDUP_REMOVED lines=28> */
.L_x_174:
[----:B------:R-:W-:Y:S05]  /*ee80*/  BSYNC B1 ;  /* 0x0000000000017941 */ /* 0x000fea0003800000 */
.L_x_173:
        /* <DEDUP_REMOVED lines=21> */
.L_x_176:
[----:B------:R-:W-:Y:S05]  /*efe0*/  BSYNC B1 ;  /* 0x0000000000017941 */ /* 0x000fea0003800000 */
.L_x_175:
        /* <DEDUP_REMOVED lines=21> */
.L_x_178:
[----:B------:R-:W-:Y:S05]  /*f140*/  BSYNC B1 ;  /* 0x0000000000017941 */ /* 0x000fea0003800000 */
.L_x_177:
        /* <DEDUP_REMOVED lines=28> */
.L_x_180:
[----:B------:R-:W-:Y:S05]  /*f310*/  BSYNC B1 ;  /* 0x0000000000017941 */ /* 0x000fea0003800000 */
.L_x_179:
        /* <DEDUP_REMOVED lines=21> */
.L_x_182:
[----:B------:R-:W-:Y:S05]  /*f470*/  BSYNC B1 ;  /* 0x0000000000017941 */ /* 0x000fea0003800000 */
.L_x_181:
        /* <DEDUP_REMOVED lines=21> */
.L_x_184:
[----:B------:R-:W-:Y:S05]  /*f5d0*/  BSYNC B1 ;  /* 0x0000000000017941 */ /* 0x000fea0003800000 */
.L_x_183:
        /* <DEDUP_REMOVED lines=28> */
.L_x_186:
[----:B------:R-:W-:Y:S05]  /*f7a0*/  BSYNC B1 ;  /* 0x0000000000017941 */ /* 0x000fea0003800000 */
.L_x_185:
        /* <DEDUP_REMOVED lines=21> */
.L_x_188:
[----:B------:R-:W-:Y:S05]  /*f900*/  BSYNC B1 ;  /* 0x0000000000017941 */ /* 0x000fea0003800000 */
.L_x_187:
        /* <DEDUP_REMOVED lines=21> */
.L_x_190:
[----:B------:R-:W-:Y:S05]  /*fa60*/  BSYNC B1 ;  /* 0x0000000000017941 */ /* 0x000fea0003800000 */
.L_x_189:
        /* <DEDUP_REMOVED lines=28> */
.L_x_192:
[----:B------:R-:W-:Y:S05]  /*fc30*/  BSYNC B1 ;  /* 0x0000000000017941 */ /* 0x000fea0003800000 */
.L_x_191:
        /* <DEDUP_REMOVED lines=21> */
.L_x_194:
[----:B------:R-:W-:Y:S05]  /*fd90*/  BSYNC B1 ;  /* 0x0000000000017941 */ /* 0x000fea0003800000 */
.L_x_193:
        /* <DEDUP_REMOVED lines=21> */
.L_x_196:
[----:B------:R-:W-:Y:S05]  /*fef0*/  BSYNC B1 ;  /* 0x0000000000017941 */ /* 0x000fea0003800000 */
.L_x_195:
        /* <DEDUP_REMOVED lines=28> */
.L_x_198:
[----:B------:R-:W-:Y:S05]  /*100c0*/  BSYNC B1 ;  /* 0x0000000000017941 */ /* 0x000fea0003800000 */
.L_x_197:
        /* <DEDUP_REMOVED lines=21> */
.L_x_200:
[----:B------:R-:W-:Y:S05]  /*10220*/  BSYNC B1 ;  /* 0x0000000000017941 */ /* 0x000fea0003800000 */
.L_x_199:
        /* <DEDUP_REMOVED lines=21> */
.L_x_202:
[----:B------:R-:W-:Y:S05]  /*10380*/  BSYNC B1 ;  /* 0x0000000000017941 */ /* 0x000fea0003800000 */
.L_x_201:
        /* <DEDUP_REMOVED lines=10> */
[----:B------:R4:W-:Y:S04]  /*10430*/  @P5 STG.E desc[UR18][R16.64+0x20], R223 ;  /* 0x000020df10005986 */ /* 0x0009e8000c101912 */
[----:B------:R0:W3:Y:S01]  /*10440*/  @P3 LDG.E.LTC128B R11, desc[UR18][R220.64] ;  /* 0x00000012dc0b3981 */ /* 0x0000e2000c1e1920 */
[----:B------:R-:W-:Y:S01]  /*10450*/  IADD3 R216, P4, R216, UR26, RZ ;  /* 0x0000001ad8d87c10 */ /* 0x000fe2000ff9e0ff */
[----:B------:R-:W-:Y:S03]  /*10460*/  BSSY B1, `(.L_x_203) ;  /* 0x000000f000017945 */ /* 0x000fe60003800000 */
[----:B------:R-:W-:-:S02]  /*10470*/  IADD3.X R217, R217, UR27, RZ, P4, !PT ;  /* 0x0000001bd9d97c10 */ /* 0x000fc4000a7fe4ff */
[----:B----4-:R-:W-:Y:S01]  /*10480*/  IADD3 R223, P4, R216, R6, RZ ;  /* 0x00000006d8df7210 */ /* 0x010fe20007f9e0ff */
[----:B0-----:R-:W-:-:S04]  /*10490*/  IMAD.U32 R220, RZ, RZ, UR28 ;  /* 0x0000001cffdc7e24 */ /* 0x001fc8000f8e00ff */
[----:B------:R-:W-:-:S05]  /*104a0*/  IMAD.WIDE.U32 R220, R220, 0x1c, R16 ;  /* 0x0000001cdcdc7825 */ /* 0x000fca00078e0010 */
[----:B------:R-:W-:Y:S01]  /*104b0*/  IADD3 R221, R221, UR13, RZ ;  /* 0x0000000ddddd7c10 */ /* 0x000fe2000fffe0ff */
[----:B---3--:R-:W-:-:S04]  /*104c0*/  FMUL R222, R11, UR23 ;  /* 0x000000170bde7c20 */ /* 0x008fc80008400000 */
[----:B--2---:R-:W-:Y:S01]  /*104d0*/  FFMA R222, R224, UR22, R222 ;  /* 0x00000016e0de7c23 */ /* 0x004fe200080000de */
[----:B------:R-:W-:-:S04]  /*104e0*/  IMAD.X R224, R217, 0x1, R5, P4 ;  /* 0x00000001d9e07824 */ /* 0x000fc800020e0605 */
[----:B------:R0:W-:Y:S01]  /*104f0*/  @P3 STG.E desc[UR18][R220.64], R222 ;  /* 0x000000dedc003986 */ /* 0x0001e2000c101912 */
[----:B------:R-:W-:Y:S02]  /*10500*/  ISETP.GT.AND P3, PT, R0, 0xf1, P1 ;  /* 0x000000f10000780c */ /* 0x000fe40000f64270 */
[----:B0-----:R-:W-:-:S04]  /*10510*/  LEA R222, P4, R223, UR20, 0x2 ;  /* 0x00000014dfde7c11 */ /* 0x001fc8000f8810ff */
[----:B------:R-:W-:-:S07]  /*10520*/  LEA.HI.X R223, R223, UR21, R224, 0x2, P4 ;  /* 0x00000015dfdf7c11 */ /* 0x000fce000a0f14e0 */
[----:B------:R-:W-:Y:S05]  /*10530*/  @!P3 BRA `(.L_x_204) ;  /* 0x000000000004b947 */ /* 0x000fea0003800000 */
[----:B------:R0:W5:Y:S02]  /*10540*/  LDG.E.LTC128B R11, desc[UR18][R222.64] ;  /* 0x00000012de0b7981 */ /* 0x000164000c1e1920 */
.L_x_204:
[----:B------:R-:W-:Y:S05]  /*10550*/  BSYNC B1 ;  /* 0x0000000000017941 */ /* 0x000fea0003800000 */
.L_x_203:
        /* <DEDUP_REMOVED lines=21> */
.L_x_206:
[----:B------:R-:W-:Y:S05]  /*106b0*/  BSYNC B1 ;  /* 0x0000000000017941 */ /* 0x000fea0003800000 */
.L_x_205:
        /* <DEDUP_REMOVED lines=17> */
[----:B------:R-:W-:-:S05]  /*107d0*/  MOV R224, UR26 ;  /* 0x0000001a00e07c02 */ /* 0x000fca0008000f00 */
[----:B------:R-:W-:Y:S01]  /*107e0*/  IMAD.WIDE.U32 R216, R224, 0x7, R216 ;  /* 0x00000007e0d87825 */ /* 0x000fe200078e00d8 */
[----:B------:R-:W-:Y:S06]  /*107f0*/  @!P6 BRA `(.L_x_208) ;  /* 0x000000000004e947 */ /* 0x000fec0003800000 */
[----:B------:R2:W5:Y:S02]  /*10800*/  LDG.E.LTC128B R11, desc[UR18][R220.64+0x20] ;  /* 0x00002012dc0b7981 */ /* 0x000564000c1e1920 */
.L_x_208:
[----:B------:R-:W-:Y:S05]  /*10810*/  BSYNC B1 ;  /* 0x0000000000017941 */ /* 0x000fea0003800000 */
.L_x_207:
[----:B------:R-:W3:Y:S01]  /*10820*/  LDL.LU R224, [R1+0x1ec] ;  /* 0x0001ec0001e07983 */ /* 0x000ee20000300800 */
[----:B------:R-:W-:Y:S01]  /*10830*/  IADD3 R4, P4, R6, R216, RZ ;  /* 0x000000d806047210 */ /* 0x000fe20007f9e0ff */
[----:B-----5:R-:W-:Y:S01]  /*10840*/  FMUL R230, R11, UR23 ;  /* 0x000000170be67c20 */ /* 0x020fe20008400000 */
[----:B------:R-:W-:Y:S01]  /*10850*/  VIADD R7, R217, UR8 ;  /* 0x00000008d9077c36 */ /* 0x000fe20008000000 */
[----:B------:R-:W-:-:S03]  /*10860*/  ISETP.GT.AND P3, PT, R0, 0xf8, P1 ;  /* 0x000000f80000780c */ /* 0x000fc60000f64270 */
[----:B------:R-:W-:Y:S02]  /*10870*/  IMAD.X R217, R7, 0x1, R5, P4 ;  /* 0x0000000107d97824 */ /* 0x000fe400020e0605 */
[----:B---3--:R-:W-:Y:S01]  /*10880*/  FFMA R230, R224, UR22, R230 ;  /* 0x00000016e0e67c23 */ /* 0x008fe200080000e6 */
[----:B------:R-:W-:-:S04]  /*10890*/  LEA R224, P5, R4, UR20, 0x2 ;  /* 0x0000001404e07c11 */ /* 0x000fc8000f8a10ff */
[----:B------:R-:W-:Y:S01]  /*108a0*/  LEA.HI.X R225, R4, UR21, R217, 0x2, P5 ;  /* 0x0000001504e17c11 */ /* 0x000fe2000a8f14d9 */
[----:B------:R3:W-:Y:S01]  /*108b0*/  @P6 STG.E desc[UR18][R16.64+0x20], R230 ;  /* 0x000020e610006986 */ /* 0x0007e2000c101912 */
[----:B------:R-:W-:-:S06]  /*108c0*/  MOV R4, R11 ;  /* 0x0000000b00047202 */ /* 0x000fcc0000000f00 */
[----:B------:R-:W4:Y:S04]  /*108d0*/  @P3 LDG.E.LTC128B R4, desc[UR18][R224.64] ;  /* 0x00000012e0043981 */ /* 0x000f28000c1e1920 */
[----:B---3--:R-:W3:Y:S01]  /*108e0*/  LDL.LU R230, [R1+0x1f0] ;  /* 0x0001f00001e67983 */ /* 0x008ee20000300800 */
[----:B------:R-:W-:Y:S01]  /*108f0*/  IADD3 R217, P4, P5, R6, UR26, R216 ;  /* 0x0000001a06d97c10 */ /* 0x000fe2000fd9e0d8 */
[----:B------:R-:W-:Y:S01]  /*10900*/  IMAD.U32 R6, RZ, RZ, UR28 ;  /* 0x0000001cff067e24 */ /* 0x000fe2000f8e00ff */
[----:B------:R-:W-:Y:S02]  /*10910*/  ISETP.GT.AND P1, PT, R0, 0xf9, P1 ;  /* 0x000000f90000780c */ /* 0x000fe40000f24270 */
[----:B------:R-:W-:Y:S01]  /*10920*/  IADD3.X R5, R5, UR27, R7, P4, P5 ;  /* 0x0000001b05057c10 */ /* 0x000fe2000a7ea407 */
[----:B------:R-:W-:-:S04]  /*10930*/  IMAD.WIDE.U32 R6, R6, 0x1c, R16 ;  /* 0x0000001c06067825 */ /* 0x000fc800078e0010 */
[----:B------:R-:W-:Y:S01]  /*10940*/  VIADD R7, R7, UR13 ;  /* 0x0000000d07077c36 */ /* 0x000fe20008000000 */
[----:B------:R-:W-:Y:S01]  /*10950*/  BSSY B1, `(.L_x_209) ;  /* 0x0000008000017945 */ /* 0x000fe20003800000 */
[----:B----4-:R-:W-:-:S04]  /*10960*/  FMUL R11, R4, UR23 ;  /* 0x00000017040b7c20 */ /* 0x010fc80008400000 */
[----:B---3--:R-:W-:-:S05]  /*10970*/  FFMA R11, R230, UR22, R11 ;  /* 0x00000016e60b7c23 */ /* 0x008fca000800000b */
[----:B------:R3:W-:Y:S01]  /*10980*/  @P3 STG.E desc[UR18][R6.64], R11 ;  /* 0x0000000b06003986 */ /* 0x0007e2000c101912 */
[----:B------:R-:W-:-:S04]  /*10990*/  LEA R216, P3, R217, UR20, 0x2 ;  /* 0x00000014d9d87c11 */ /* 0x000fc8000f8610ff */
[----:B------:R-:W-:Y:S01]  /*109a0*/  LEA.HI.X R217, R217, UR21, R5, 0x2, P3 ;  /* 0x00000015d9d97c11 */ /* 0x000fe200098f1405 */
[----:B------:R-:W-:Y:S08]  /*109b0*/  @!P1 BRA `(.L_x_210) ;  /* 0x0000000000049947 */ /* 0x000ff00003800000 */
[----:B------:R4:W5:Y:S02]  /*109c0*/  LDG.E.LTC128B R4, desc[UR18][R216.64] ;  /* 0x00000012d8047981 */ /* 0x000964000c1e1920 */
.L_x_210:
[----:B------:R-:W-:Y:S05]  /*109d0*/  BSYNC B1 ;  /* 0x0000000000017941 */ /* 0x000fea0003800000 */
.L_x_209:
[----:B---3--:R-:W3:Y:S01]  /*109e0*/  LDL.LU R11, [R1+0x1f4] ;  /* 0x0001f400010b7983 */ /* 0x008ee20000300800 */
[----:B------:R-:W-:Y:S01]  /*109f0*/  UIMAD.WIDE.U32 UR16, UR26, 0x7, UR16 ;  /* 0x000000071a1078a5 */ /* 0x000fe2000f8e0010 */
[----:B------:R-:W-:Y:S01]  /*10a00*/  IADD3 R16, P4, R16, UR11, RZ ;  /* 0x0000000b10107c10 */ /* 0x000fe2000ff9e0ff */
[----:B------:R-:W-:Y:S02]  /*10a10*/  BSSY B1, `(.L_x_211) ;  /* 0x0000014000017945 */ /* 0x000fe40003800000 */
[----:B------:R-:W-:Y:S01]  /*10a20*/  UIADD3 UR25, UP0, UR16, UR26, URZ ;  /* 0x0000001a10197290 */ /* 0x000fe2000ff1e03f */
[----:B------:R-:W-:-:S03]  /*10a30*/  IADD3.X R17, R17, UR10, RZ, P4, !PT ;  /* 0x0000000a11117c10 */ /* 0x000fc6000a7fe4ff */
[----:B------:R-:W-:Y:S02]  /*10a40*/  UIADD3.X UR16, UR27, UR8, UR17, UP0, !UPT ;  /* 0x000000081b107290 */ /* 0x000fe400087fe411 */
[----:B----4-:R-:W-:-:S04]  /*10a50*/  MOV R216, UR25 ;  /* 0x0000001900d87c02 */ /* 0x010fc80008000f00 */
[----:B------:R-:W-:Y:S02]  /*10a60*/  IMAD.U32 R217, RZ, RZ, UR16 ;  /* 0x00000010ffd97e24 */ /* 0x000fe4000f8e00ff */
[----:B------:R-:W-:-:S03]  /*10a70*/  IMAD.WIDE.U32 R216, R8, UR26, R216 ;  /* 0x0000001a08d87c25 */ /* 0x000fc6000f8e00d8 */
[----:B------:R-:W-:-:S04]  /*10a80*/  IADD3 R224, P3, R2, R216, RZ ;  /* 0x000000d802e07210 */ /* 0x000fc80007f7e0ff */
[----:B------:R-:W-:-:S03]  /*10a90*/  IADD3.X R225, R3, R9, R217, P3, !PT ;  /* 0x0000000903e17210 */ /* 0x000fc60001ffe4d9 */
[----:B------:R-:W-:-:S04]  /*10aa0*/  IMAD.WIDE.U32 R224, R10, UR12, R224 ;  /* 0x0000000c0ae07c25 */ /* 0x000fc8000f8e00e0 */
[----:B------:R-:W-:Y:S01]  /*10ab0*/  VIADD R5, R225, UR9 ;  /* 0x00000009e1057c36 */ /* 0x000fe20008000000 */
[----:B------:R-:W-:-:S04]  /*10ac0*/  LEA R216, P3, R224, UR20, 0x2 ;  /* 0x00000014e0d87c11 */ /* 0x000fc8000f8610ff */
[----:B------:R-:W-:Y:S01]  /*10ad0*/  LEA.HI.X R217, R224, UR21, R5, 0x2, P3 ;  /* 0x00000015e0d97c11 */ /* 0x000fe200098f1405 */
[----:B-----5:R-:W-:Y:S01]  /*10ae0*/  FMUL R5, R4, UR23 ;  /* 0x0000001704057c20 */ /* 0x020fe20008400000 */
[----:B------:R-:W-:-:S03]  /*10af0*/  ISETP.GT.AND P3, PT, R0, 0xf8, P2 ;  /* 0x000000f80000780c */ /* 0x000fc60001764270 */
[----:B---3--:R-:W-:Y:S01]  /*10b00*/  FFMA R5, R11, UR22, R5 ;  /* 0x000000160b057c23 */ /* 0x008fe20008000005 */
[----:B------:R-:W-:-:S04]  /*10b10*/  MOV R11, R4 ;  /* 0x00000004000b7202 */ /* 0x000fc80000000f00 */
[----:B------:R3:W-:Y:S05]  /*10b20*/  @P1 STG.E desc[UR18][R16.64], R5 ;  /* 0x0000000510001986 */ /* 0x0007ea000c101912 */
[----:B------:R-:W-:Y:S05]  /*10b30*/  @!P3 BRA `(.L_x_212) ;  /* 0x000000000004b947 */ /* 0x000fea0003800000 */
[----:B------:R4:W5:Y:S02]  /*10b40*/  LDG.E.LTC128B R11, desc[UR18][R216.64+0x20] ;  /* 0x00002012d80b7981 */ /* 0x000964000c1e1920 */
.L_x_212:
[----:B------:R-:W-:Y:S05]  /*10b50*/  BSYNC B1 ;  /* 0x0000000000017941 */ /* 0x000fea0003800000 */
.L_x_211:
[----:B------:R-:W2:Y:S01]  /*10b60*/  LDL.LU R224, [R1+0x1f8] ;  /* 0x0001f80001e07983 */ /* 0x000ea20000300800 */
[----:B------:R-:W-:Y:S01]  /*10b70*/  UIMAD.WIDE.U32 UR14, UR26, 0x7, UR14 ;  /* 0x000000071a0e78a5 */ /* 0x000fe2000f8e000e */
[----:B------:R-:W-:Y:S01]  /*10b80*/  ISETP.GT.AND P2, PT, R0, 0xf9, P2 ;  /* 0x000000f90000780c */ /* 0x000fe20001744270 */
[----:B------:R-:W-:Y:S02]  /*10b90*/  BSSY B1, `(.L_x_213) ;  /* 0x0000012000017945 */ /* 0x000fe40003800000 */
[----:B------:R-:W-:-:S04]  /*10ba0*/  UIADD3 UR14, UP0, UR14, UR26, URZ ;  /* 0x0000001a0e0e7290 */ /* 0x000fc8000ff1e03f */
[----:B------:R-:W-:Y:S02]  /*10bb0*/  UIADD3.X UR8, UR27, UR8, UR15, UP0, !UPT ;  /* 0x000000081b087290 */ /* 0x000fe400087fe40f */
[----:B------:R-:W-:-:S04]  /*10bc0*/  IMAD.U32 R4, RZ, RZ, UR14 ;  /* 0x0000000eff047e24 */ /* 0x000fc8000f8e00ff */
[----:B---3--:R-:W-:Y:S02]  /*10bd0*/  IMAD.U32 R5, RZ, RZ, UR8 ;  /* 0x00000008ff057e24 */ /* 0x008fe4000f8e00ff */
[----:B------:R-:W-:-:S03]  /*10be0*/  IMAD.WIDE.U32 R4, R8, UR26, R4 ;  /* 0x0000001a08047c25 */ /* 0x000fc6000f8e0004 */
[----:B------:R-:W-:-:S04]  /*10bf0*/  IADD3 R2, P1, R2, R4, RZ ;  /* 0x0000000402027210 */ /* 0x000fc80007f3e0ff */
[----:B------:R-:W-:-:S03]  /*10c00*/  IADD3.X R3, R3, R9, R5, P1, !PT ;  /* 0x0000000903037210 */ /* 0x000fc60000ffe405 */
[----:B------:R-:W-:-:S05]  /*10c10*/  IMAD.WIDE.U32 R4, R10, UR12, R2 ;  /* 0x0000000c0a047c25 */ /* 0x000fca000f8e0002 */
[----:B------:R-:W-:Y:S02]  /*10c20*/  IADD3 R3, R5, UR9, RZ ;  /* 0x0000000905037c10 */ /* 0x000fe4000fffe0ff */
[----:B------:R-:W-:-:S04]  /*10c30*/  LEA R2, P1, R4, UR20, 0x2 ;  /* 0x0000001404027c11 */ /* 0x000fc8000f8210ff */
[----:B------:R-:W-:Y:S01]  /*10c40*/  LEA.HI.X R3, R4, UR21, R3, 0x2, P1 ;  /* 0x0000001504037c11 */ /* 0x000fe200088f1403 */
[----:B-----5:R-:W-:Y:S01]  /*10c50*/  FMUL R4, R11, UR23 ;  /* 0x000000170b047c20 */ /* 0x020fe20008400000 */
[----:B------:R-:W-:-:S03]  /*10c60*/  ISETP.GT.AND P1, PT, R231, 0x80, PT ;  /* 0x00000080e700780c */ /* 0x000fc60003f24270 */
[----:B--2---:R-:W-:-:S05]  /*10c70*/  FFMA R4, R224, UR22, R4 ;  /* 0x00000016e0047c23 */ /* 0x004fca0008000004 */
[----:B------:R2:W-:Y:S01]  /*10c80*/  @P3 STG.E desc[UR18][R6.64+0x20], R4 ;  /* 0x0000200406003986 */ /* 0x0005e2000c101912 */
[----:B------:R-:W-:Y:S05]  /*10c90*/  @!P2 BRA `(.L_x_214) ;  /* 0x000000000004a947 */ /* 0x000fea0003800000 */
[----:B------:R3:W5:Y:S02]  /*10ca0*/  LDG.E.LTC128B R11, desc[UR18][R2.64+0x20] ;  /* 0x00002012020b7981 */ /* 0x000764000c1e1920 */
.L_x_214:
[----:B------:R-:W-:Y:S05]  /*10cb0*/  BSYNC B1 ;  /* 0x0000000000017941 */ /* 0x000fea0003800000 */
.L_x_213:
[----:B------:R-:W4:Y:S01]  /*10cc0*/  LDL.LU R5, [R1+0x1fc] ;  /* 0x0001fc0001057983 */ /* 0x000f220000300800 */
[----:B--2--5:R-:W-:Y:S01]  /*10cd0*/  FMUL R4, R11, UR23 ;  /* 0x000000170b047c20 */ /* 0x024fe20008400000 */
[----:B------:R-:W-:Y:S01]  /*10ce0*/  ISETP.GT.AND P3, PT, R0, RZ, P1 ;  /* 0x000000ff0000720c */ /* 0x000fe20000f64270 */
[----:B------:R-:W-:Y:S02]  /*10cf0*/  BSSY B1, `(.L_x_215) ;  /* 0x0000006000017945 */ /* 0x000fe40003800000 */
[----:B----4-:R-:W-:-:S05]  /*10d00*/  FFMA R4, R5, UR22, R4 ;  /* 0x0000001605047c23 */ /* 0x010fca0008000004 */
[----:B------:R2:W-:Y:S05]  /*10d10*/  @P2 STG.E desc[UR18][R16.64+0x20], R4 ;  /* 0x0000200410002986 */ /* 0x0005ea000c101912 */
[----:B------:R-:W-:Y:S05]  /*10d20*/  @!P3 BRA `(.L_x_216) ;  /* 0x000000000008b947 */ /* 0x000fea0003800000 */
[----:B------:R-:W4:Y:S04]  /*10d30*/  LDL.64 R6, [R1+0x258] ;  /* 0x0002580001067983 */ /* 0x000f280000100a00 */
[----:B----4-:R4:W5:Y:S02]  /*10d40*/  LDG.E.LTC128B R11, desc[UR18][R6.64+0x200] ;  /* 0x00020012060b7981 */ /* 0x010964000c1e1920 */
.L_x_216:
[----:B------:R-:W-:Y:S05]  /*10d50*/  BSYNC B1 ;  /* 0x0000000000017941 */ /* 0x000fea0003800000 */
.L_x_215:
[----:B--2--5:R-:W-:Y:S01]  /*10d60*/  FMUL R4, R11, UR23 ;  /* 0x000000170b047c20 */ /* 0x024fe20008400000 */
[----:B------:R-:W-:Y:S01]  /*10d70*/  ISETP.GT.AND P4, PT, R0, 0x1, P1 ;  /* 0x000000010000780c */ /* 0x000fe20000f84270 */
[----:B------:R-:W-:Y:S01]  /*10d80*/  BSSY B1, `(.L_x_217) ;  /* 0x0000007000017945 */ /* 0x000fe20003800000 */
[----:B------:R-:W-:Y:S01]  /*10d90*/  ISETP.GT.AND P2, PT, R231, 0x88, PT ;  /* 0x00000088e700780c */ /* 0x000fe20003f44270 */
[----:B------:R-:W-:-:S05]  /*10da0*/  FFMA R4, R24, UR22, R4 ;  /* 0x0000001618047c23 */ /* 0x000fca0008000004 */
[----:B------:R2:W-:Y:S05]  /*10db0*/  @P3 STG.E desc[UR18][R14.64+0x200], R4 ;  /* 0x000200040e003986 */ /* 0x0005ea000c101912 */
[----:B------:R-:W-:Y:S05]  /*10dc0*/  @!P4 BRA `(.L_x_218) ;  /* 0x000000000008c947 */ /* 0x000fea0003800000 */
[----:B----4-:R-:W4:Y:S04]  /*10dd0*/  LDL.64 R6, [R1+0x250] ;  /* 0x0002500001067983 */ /* 0x010f280000100a00 */
[----:B----4-:R4:W5:Y:S02]  /*10de0*/  LDG.E.LTC128B R11, desc[UR18][R6.64+0x200] ;  /* 0x00020012060b7981 */ /* 0x010964000c1e1920 */
.L_x_218:
[----:B------:R-:W-:Y:S05]  /*10df0*/  BSYNC B1 ;  /* 0x0000000000017941 */ /* 0x000fea0003800000 */
.L_x_217:
[----:B--2--5:R-:W-:Y:S01]  /*10e00*/  FMUL R4, R11, UR23 ;  /* 0x000000170b047c20 */ /* 0x024fe20008400000 */
[----:B------:R-:W-:Y:S01]  /*10e10*/  @P4 IMAD.MOV.U32 R5, RZ, RZ, R13 ;  /* 0x000000ffff054224 */ /* 0x000fe200078e000d */
[----:B------:R-:W-:Y:S01]  /*10e20*/  ISETP.GT.AND P5, PT, R0, RZ, P2 ;  /* 0x000000ff0000720c */ /* 0x000fe200017a4270 */
[----:B------:R-:W-:Y:S01]  /*10e30*/  BSSY B1, `(.L_x_219) ;  /* 0x0000007000017945 */ /* 0x000fe20003800000 */
[----:B------:R-:W-:Y:S01]  /*10e40*/  FFMA R25, R25, UR22, R4 ;  /* 0x0000001619197c23 */ /* 0x000fe20008000004 */
[----:B------:R-:W-:-:S05]  /*10e50*/  @P4 IMAD.MOV.U32 R4, RZ, RZ, R12 ;  /* 0x000000ffff044224 */ /* 0x000fca00078e000c */
[----:B------:R2:W-:Y:S05]  /*10e60*/  @P4 STG.E desc[UR18][R4.64+0x200], R25 ;  /* 0x0002001904004986 */ /* 0x0005ea000c101912 */
[----:B------:R-:W-:Y:S05]  /*10e70*/  @!P5 BRA `(.L_x_220) ;  /* 0x000000000008d947 */ /* 0x000fea0003800000 */
[----:B----4-:R-:W4:Y:S04]  /*10e80*/  LDL.LU.64 R6, [R1+0x258] ;  /* 0x0002580001067983 */ /* 0x010f280000300a00 */
[----:B----4-:R4:W5:Y:S02]  /*10e90*/  LDG.E.LTC128B R11, desc[UR18][R6.64+0x220] ;  /* 0x00022012060b7981 */ /* 0x010964000c1e1920 */
.L_x_220:
[----:B------:R-:W-:Y:S05]  /*10ea0*/  BSYNC B1 ;  /* 0x0000000000017941 */ /* 0x000fea0003800000 */
.L_x_219:
[----:B--2--5:R-:W-:Y:S01]  /*10eb0*/  FMUL R4, R11, UR23 ;  /* 0x000000170b047c20 */ /* 0x024fe20008400000 */
[C---:B------:R-:W-:Y:S01]  /*10ec0*/  ISETP.GT.AND P4, PT, R0.reuse, 0x1, P2 ;  /* 0x000000010000780c */ /* 0x040fe20001784270 */
[----:B------:R-:W-:Y:S01]  /*10ed0*/  BSSY B1, `(.L_x_221) ;  /* 0x0000008000017945 */ /* 0x000fe20003800000 */
[----:B------:R-:W-:Y:S01]  /*10ee0*/  ISETP.GT.AND P3, PT, R0, 0x8, P1 ;  /* 0x000000080000780c */ /* 0x000fe20000f64270 */
[----:B------:R-:W-:Y:S01]  /*10ef0*/  FFMA R4, R26, UR22, R4 ;  /* 0x000000161a047c23 */ /* 0x000fe20008000004 */
[----:B------:R-:W-:-:S04]  /*10f00*/  MOV R8, R11 ;  /* 0x0000000b00087202 */ /* 0x000fc80000000f00 */
[----:B------:R2:W-:Y:S05]  /*10f10*/  @P5 STG.E desc[UR18][R14.64+0x220], R4 ;  /* 0x000220040e005986 */ /* 0x0005ea000c101912 */
[----:B------:R-:W-:Y:S05]  /*10f20*/  @!P4 BRA `(.L_x_222) ;  /* 0x000000000008c947 */ /* 0x000fea0003800000 */
[----:B----4-:R-:W4:Y:S04]  /*10f30*/  LDL.LU.64 R6, [R1+0x250] ;  /* 0x0002500001067983 */ /* 0x010f280000300a00 */
[----:B----4-:R4:W5:Y:S02]  /*10f40*/  LDG.E.LTC128B R8, desc[UR18][R6.64+0x220] ;  /* 0x0002201206087981 */ /* 0x010964000c1e1920 */
.L_x_222:
[----:B------:R-:W-:Y:S05]  /*10f50*/  BSYNC B1 ;  /* 0x0000000000017941 */ /* 0x000fea0003800000 */
.L_x_221:
[----:B------:R-:W3:Y:S01]  /*10f60*/  LDL.64 R10, [R1+0x248] ;  /* 0x00024800010a7983 */ /* 0x000ee20000100a00 */
[----:B--2--5:R-:W-:Y:S01]  /*10f70*/  FMUL R4, R8, UR23 ;  /* 0x0000001708047c20 */ /* 0x024fe20008400000 */
[----:B----4-:R-:W-:Y:S02]  /*10f80*/  IMAD.MOV.U32 R6, RZ, RZ, R12 ;  /* 0x000000ffff067224 */ /* 0x010fe400078e000c */
[----:B------:R-:W-:Y:S02]  /*10f90*/  IMAD.MOV.U32 R7, RZ, RZ, R13 ;  /* 0x000000ffff077224 */ /* 0x000fe400078e000d */
[----:B------:R-:W-:-:S05]  /*10fa0*/  FFMA R27, R27, UR22, R4 ;  /* 0x000000161b1b7c23 */ /* 0x000fca0008000004 */
[----:B------:R2:W-:Y:S04]  /*10fb0*/  @P4 STG.E desc[UR18][R6.64+0x220], R27 ;  /* 0x0002201b06004986 */ /* 0x0005e8000c101912 */
[----:B---3--:R-:W3:Y:S01]  /*10fc0*/  @P3 LDG.E.LTC128B R8, desc[UR18][R10.64+0x200] ;  /* 0x000200120a083981 */ /* 0x008ee2000c1e1920 */
[----:B------:R-:W-:Y:S01]  /*10fd0*/  MOV R4, UR28 ;  /* 0x0000001c00047c02 */ /* 0x000fe20008000f00 */
[----:B------:R-:W-:Y:S01]  /*10fe0*/  BSSY B1, `(.L_x_223) ;  /* 0x000000b000017945 */ /* 0x000fe20003800000 */
[----:B------:R-:W-:-:S03]  /*10ff0*/  ISETP.GT.AND P5, PT, R0, 0x9, P1 ;  /* 0x000000090000780c */ /* 0x000fc60000fa4270 */
[----:B--2---:R-:W-:Y:S01]  /*11000*/  IMAD.WIDE.U32 R6, R4, 0x1c, R6 ;  /* 0x0000001c04067825 */ /* 0x004fe200078e0006 */
[----:B------:R-:W-:-:S03]  /*11010*/  IADD3 R4, P4, R12, UR11, RZ ;  /* 0x0000000b0c047c10 */ /* 0x000fc6000ff9e0ff */
[----:B------:R-:W-:Y:S02]  /*11020*/  VIADD R7, R7, UR13 ;  /* 0x0000000d07077c36 */ /* 0x000fe40008000000 */
[----:B---3--:R-:W-:-:S04]  /*11030*/  FMUL R5, R8, UR23 ;  /* 0x0000001708057c20 */ /* 0x008fc80008400000 */
[----:B------:R-:W-:-:S05]  /*11040*/  FFMA R28, R28, UR22, R5 ;  /* 0x000000161c1c7c23 */ /* 0x000fca0008000005 */
[----:B------:R2:W-:Y:S01]  /*11050*/  @P3 STG.E desc[UR18][R6.64+0x200], R28 ;  /* 0x0002001c06003986 */ /* 0x0005e2000c101912 */
[----:B------:R-:W-:Y:S05]  /*11060*/  @!P5 BRA `(.L_x_224) ;  /* 0x000000000008d947 */ /* 0x000fea0003800000 */
[----:B------:R-:W3:Y:S04]  /*11070*/  LDL.64 R14, [R1+0x240] ;  /* 0x00024000010e7983 */ /* 0x000ee80000100a00 */
[----:B---3--:R3:W5:Y:S02]  /*11080*/  LDG.E.LTC128B R8, desc[UR18][R14.64+0x200] ;  /* 0x000200120e087981 */ /* 0x008764000c1e1920 */
.L_x_224:
[----:B------:R-:W-:Y:S05]  /*11090*/  BSYNC B1 ;  /* 0x0000000000017941 */ /* 0x000fea0003800000 */
.L_x_223:
[----:B-----5:R-:W-:Y:S01]  /*110a0*/  FMUL R9, R8, UR23 ;  /* 0x0000001708097c20 */ /* 0x020fe20008400000 */
[----:B------:R-:W-:Y:S01]  /*110b0*/  IADD3.X R5, R13, UR10, RZ, P4, !PT ;  /* 0x0000000a0d057c10 */ /* 0x000fe2000a7fe4ff */
[----:B------:R-:W-:Y:S01]  /*110c0*/  BSSY B1, `(.L_x_225) ;  /* 0x0000006000017945 */ /* 0x000fe20003800000 */
[----:B------:R-:W-:Y:S01]  /*110d0*/  ISETP.GT.AND P3, PT, R0, 0x8, P2 ;  /* 0x000000080000780c */ /* 0x000fe20001764270 */
[----:B------:R-:W-:-:S05]  /*110e0*/  FFMA R9, R29, UR22, R9 ;  /* 0x000000161d097c23 */ /* 0x000fca0008000009 */
[----:B------:R4:W-:Y:S07]  /*110f0*/  @P5 STG.E desc[UR18][R4.64+0x200], R9 ;  /* 0x0002000904005986 */ /* 0x0009ee000c101912 */
[----:B------:R-:W-:Y:S05]  /*11100*/  @!P3 BRA `(.L_x_226) ;  /* 0x000000000004b947 */ /* 0x000fea0003800000 */
[----:B------:R0:W5:Y:S02]  /*11110*/  LDG.E.LTC128B R8, desc[UR18][R10.64+0x220] ;  /* 0x000220120a087981 */ /* 0x000164000c1e1920 */
.L_x_226:
[----:B------:R-:W-:Y:S05]  /*11120*/  BSYNC B1 ;  /* 0x0000000000017941 */ /* 0x000fea0003800000 */
.L_x_225:
[----:B----45:R-:W-:Y:S01]  /*11130*/  FMUL R9, R8, UR23 ;  /* 0x0000001708097c20 */ /* 0x030fe20008400000 */
[C---:B------:R-:W-:Y:S01]  /*11140*/  ISETP.GT.AND P5, PT, R0.reuse, 0x9, P2 ;  /* 0x000000090000780c */ /* 0x040fe200017a4270 */
[----:B------:R-:W-:Y:S01]  /*11150*/  BSSY B1, `(.L_x_227) ;  /* 0x0000007000017945 */ /* 0x000fe20003800000 */
[----:B------:R-:W-:Y:S01]  /*11160*/  ISETP.GT.AND P4, PT, R0, 0x10, P1 ;  /* 0x000000100000780c */ /* 0x000fe20000f84270 */
[----:B------:R-:W-:-:S05]  /*11170*/  FFMA R9, R30, UR22, R9 ;  /* 0x000000161e097c23 */ /* 0x000fca0008000009 */
[----:B------:R4:W-:Y:S05]  /*11180*/  @P3 STG.E desc[UR18][R6.64+0x220], R9 ;  /* 0x0002200906003986 */ /* 0x0009ea000c101912 */
[----:B------:R-:W-:Y:S05]  /*11190*/  @!P5 BRA `(.L_x_228) ;  /* 0x000000000008d947 */ /* 0x000fea0003800000 */
[----:B0-----:R-:W2:Y:S04]  /*111a0*/  LDL.LU.64 R10, [R1+0x240] ;  /* 0x00024000010a7983 */ /* 0x001ea80000300a00 */
[----:B--2---:R0:W5:Y:S02]  /*111b0*/  LDG.E.LTC128B R8, desc[UR18][R10.64+0x220] ;  /* 0x000220120a087981 */ /* 0x004164000c1e1920 */
.L_x_228:
[----:B------:R-:W-:Y:S05]  /*111c0*/  BSYNC B1 ;  /* 0x0000000000017941 */ /* 0x000fea0003800000 */
.L_x_227:
[----:B------:R-:W3:Y:S01]  /*111d0*/  LDL.64 R12, [R1+0x238] ;  /* 0x00023800010c7983 */ /* 0x000ee20000100a00 */
[----:B--2-45:R-:W-:Y:S01]  /*111e0*/  FMUL R6, R8, UR23 ;  /* 0x0000001708067c20 */ /* 0x034fe20008400000 */
[----:B0-----:R-:W-:Y:S01]  /*111f0*/  IMAD.MOV.U32 R10, RZ, RZ, R8 ;  /* 0x000000ffff0a7224 */ /* 0x001fe200078e0008 */
[----:B------:R-:W-:Y:S01]  /*11200*/  MOV R8, R4 ;  /* 0x0000000400087202 */ /* 0x000fe20000000f00 */
[----:B------:R-:W-:Y:S02]  /*11210*/  IMAD.MOV.U32 R9, RZ, RZ, R5 ;  /* 0x000000ffff097224 */ /* 0x000fe400078e0005 */
[----:B------:R-:W-:-:S05]  /*11220*/  FFMA R31, R31, UR22, R6 ;  /* 0x000000161f1f7c23 */ /* 0x000fca0008000006 */
[----:B------:R0:W-:Y:S04]  /*11230*/  @P5 STG.E desc[UR18][R8.64+0x220], R31 ;  /* 0x0002201f08005986 */ /* 0x0001e8000c101912 */
[----:B---3--:R-:W2:Y:S01]  /*11240*/  @P4 LDG.E.LTC128B R10, desc[UR18][R12.64+0x200] ;  /* 0x000200120c0a4981 */ /* 0x008ea2000c1e1920 */
[----:B------:R-:W-:Y:S01]  /*11250*/  IMAD.U32 R6, RZ, RZ, UR28 ;  /* 0x0000001cff067e24 */ /* 0x000fe2000f8e00ff */
[----:B------:R-:W-:Y:S01]  /*11260*/  ISETP.GT.AND P6, PT, R0, 0x11, P1 ;  /* 0x000000110000780c */ /* 0x000fe20000fc4270 */
[----:B------:R-:W-:Y:S02]  /*11270*/  BSSY B1, `(.L_x_229) ;  /* 0x000000a000017945 */ /* 0x000fe40003800000 */
[----:B0-----:R-:W-:Y:S01]  /*11280*/  IMAD.WIDE.U32 R8, R6, 0x1c, R8 ;  /* 0x0000001c06087825 */ /* 0x001fe200078e0008 */
[----:B------:R-:W-:-:S04]  /*11290*/  IADD3 R6, P5, R4, UR11, RZ ;  /* 0x0000000b04067c10 */ /* 0x000fc8000ffbe0ff */
[----:B------:R-:W-:Y:S01]  /*112a0*/  IADD3 R9, R9, UR13, RZ ;  /* 0x0000000d09097c10 */ /* 0x000fe2000fffe0ff */
[----:B--2---:R-:W-:-:S04]  /*112b0*/  FMUL R7, R10, UR23 ;  /* 0x000000170a077c20 */ /* 0x004fc80008400000 */
[----:B------:R-:W-:-:S05]  /*112c0*/  FFMA R32, R32, UR22, R7 ;  /* 0x0000001620207c23 */ /* 0x000fca0008000007 */
[----:B------:R0:W-:Y:S01]  /*112d0*/  @P4 STG.E desc[UR18][R8.64+0x200], R32 ;  /* 0x0002002008004986 */ /* 0x0001e2000c101912 */
[----:B------:R-:W-:Y:S05]  /*112e0*/  @!P6 BRA `(.L_x_230) ;  /* 0x000000000008e947 */ /* 0x000fea0003800000 */
[----:B------:R-:W2:Y:S04]  /*112f0*/  LDL.64 R14, [R1+0x230] ;  /* 0x00023000010e7983 */ /* 0x000ea80000100a00 */
[----:B--2---:R2:W5:Y:S02]  /*11300*/  LDG.E.LTC128B R10, desc[UR18][R14.64+0x200] ;  /* 0x000200120e0a7981 */ /* 0x004564000c1e1920 */
.L_x_230:
[----:B------:R-:W-:Y:S05]  /*11310*/  BSYNC B1 ;  /* 0x0000000000017941 */ /* 0x000fea0003800000 */
.L_x_229:
        /* <DEDUP_REMOVED lines=8> */
.L_x_232:
[----:B------:R-:W-:Y:S05]  /*113a0*/  BSYNC B1 ;  /* 0x0000000000017941 */ /* 0x000fea0003800000 */
.L_x_231:
[----:B---3-5:R-:W-:Y:S01]  /*113b0*/  FMUL R4, R10, UR23 ;  /* 0x000000170a047c20 */ /* 0x028fe20008400000 */
[C---:B------:R-:W-:Y:S01]  /*113c0*/  ISETP.GT.AND P5, PT, R0.reuse, 0x11, P2 ;  /* 0x000000110000780c */ /* 0x040fe200017a4270 */
[----:B------:R-:W-:Y:S01]  /*113d0*/  BSSY B1, `(.L_x_233) ;  /* 0x0000007000017945 */ /* 0x000fe20003800000 */
[----:B------:R-:W-:Y:S01]  /*113e0*/  ISETP.GT.AND P4, PT, R0, 0x18, P1 ;  /* 0x000000180000780c */ /* 0x000fe20000f84270 */
[----:B------:R-:W-:-:S05]  /*113f0*/  FFMA R4, R34, UR22, R4 ;  /* 0x0000001622047c23 */ /* 0x000fca0008000004 */
[----:B------:R3:W-:Y:S05]  /*11400*/  @P3 STG.E desc[UR18][R8.64+0x220], R4 ;  /* 0x0002200408003986 */ /* 0x0007ea000c101912 */
[----:B------:R-:W-:Y:S05]  /*11410*/  @!P5 BRA `(.L_x_234) ;  /* 0x000000000008d947 */ /* 0x000fea0003800000 */
[----:B----4-:R-:W4:Y:S04]  /*11420*/  LDL.LU.64 R12, [R1+0x230] ;  /* 0x00023000010c7983 */ /* 0x010f280000300a00 */
[----:B----4-:R4:W5:Y:S02]  /*11430*/  LDG.E.LTC128B R10, desc[UR18][R12.64+0x220] ;  /* 0x000220120c0a7981 */ /* 0x010964000c1e1920 */
.L_x_234:
[----:B------:R-:W-:Y:S05]  /*11440*/  BSYNC B1 ;  /* 0x0000000000017941 */ /* 0x000fea0003800000 */
.L_x_233:
[----:B----4-:R-:W4:Y:S01]  /*11450*/  LDL.64 R12, [R1+0x228] ;  /* 0x00022800010c7983 */ /* 0x010f220000100a00 */
[----:B---3-5:R-:W-:Y:S01]  /*11460*/  FMUL R4, R10, UR23 ;  /* 0x000000170a047c20 */ /* 0x028fe20008400000 */
[----:B0-----:R-:W-:Y:S02]  /*11470*/  IMAD.MOV.U32 R8, RZ, RZ, R6 ;  /* 0x000000ffff087224 */ /* 0x001fe400078e0006 */
[----:B------:R-:W-:Y:S02]  /*11480*/  IMAD.MOV.U32 R9, RZ, RZ, R7 ;  /* 0x000000ffff097224 */ /* 0x000fe400078e0007 */
[----:B------:R-:W-:-:S05]  /*11490*/  FFMA R35, R35, UR22, R4 ;  /* 0x0000001623237c23 */ /* 0x000fca0008000004 */
[----:B------:R0:W-:Y:S04]  /*114a0*/  @P5 STG.E desc[UR18][R8.64+0x220], R35 ;  /* 0x0002202308005986 */ /* 0x0001e8000c101912 */
[----:B----4-:R-:W3:Y:S01]  /*114b0*/  @P4 LDG.E.LTC128B R10, desc[UR18][R12.64+0x200] ;  /* 0x000200120c0a4981 */ /* 0x010ee2000c1e1920 */
[----:B------:R-:W-:Y:S01]  /*114c0*/  MOV R4, UR28 ;  /* 0x0000001c00047c02 */ /* 0x000fe20008000f00 */
[----:B------:R-:W-:Y:S01]  /*114d0*/  BSSY B1, `(.L_x_235) ;  /* 0x000000b000017945 */ /* 0x000fe20003800000 */
[----:B------:R-:W-:-:S03]  /*114e0*/  ISETP.GT.AND P6, PT, R0, 0x19, P1 ;  /* 0x000000190000780c */ /* 0x000fc60000fc4270 */
[----:B0-----:R-:W-:Y:S01]  /*114f0*/  IMAD.WIDE.U32 R8, R4, 0x1c, R8 ;  /* 0x0000001c04087825 */ /* 0x001fe200078e0008 */
[----:B------:R-:W-:-:S03]  /*11500*/  IADD3 R4, P5, R6, UR11, RZ ;  /* 0x0000000b06047c10 */ /* 0x000fc6000ffbe0ff */
[----:B------:R-:W-:Y:S02]  /*11510*/  VIADD R9, R9, UR13 ;  /* 0x0000000d09097c36 */ /* 0x000fe40008000000 */
[----:B---3--:R-:W-:-:S04]  /*11520*/  FMUL R5, R10, UR23 ;  /* 0x000000170a057c20 */ /* 0x008fc80008400000 */
[----:B------:R-:W-:-:S05]  /*11530*/  FFMA R36, R36, UR22, R5 ;  /* 0x0000001624247c23 */ /* 0x000fca0008000005 */
[----:B------:R0:W-:Y:S01]  /*11540*/  @P4 STG.E desc[UR18][R8.64+0x200], R36 ;  /* 0x0002002408004986 */ /* 0x0001e2000c101912 */
[----:B------:R-:W-:Y:S05]  /*11550*/  @!P6 BRA `(.L_x_236) ;  /* 0x000000000008e947 */ /* 0x000fea0003800000 */
[----:B--2---:R-:W2:Y:S04]  /*11560*/  LDL.64 R14, [R1+0x220] ;  /* 0x00022000010e7983 */ /* 0x004ea80000100a00 */
[----:B--2---:R3:W5:Y:S02]  /*11570*/  LDG.E.LTC128B R10, desc[UR18][R14.64+0x200] ;  /* 0x000200120e0a7981 */ /* 0x004764000c1e1920 */
.L_x_236:
[----:B------:R-:W-:Y:S05]  /*11580*/  BSYNC B1 ;  /* 0x0000000000017941 */ /* 0x000fea0003800000 */
.L_x_235:
        /* <DEDUP_REMOVED lines=8> */
.L_x_238:
[----:B------:R-:W-:Y:S05]  /*11610*/  BSYNC B1 ;  /* 0x0000000000017941 */ /* 0x000fea0003800000 */
.L_x_237:
        /* <DEDUP_REMOVED lines=9> */
.L_x_240:
[----:B------:R-:W-:Y:S05]  /*116b0*/  BSYNC B1 ;  /* 0x0000000000017941 */ /* 0x000fea0003800000 */
.L_x_239:
[----:B0-----:R-:W2:Y:S01]  /*116c0*/  LDL.64 R12, [R1+0x218] ;  /* 0x00021800010c7983 */ /* 0x001ea20000100a00 */
[----:B----45:R-:W-:Y:S01]  /*116d0*/  FMUL R6, R10, UR23 ;  /* 0x000000170a067c20 */ /* 0x030fe20008400000 */
[----:B------:R-:W-:Y:S01]  /*116e0*/  IMAD.MOV.U32 R8, RZ, RZ, R4 ;  /* 0x000000ffff087224 */ /* 0x000fe200078e0004 */
[----:B------:R-:W-:Y:S02]  /*116f0*/  MOV R9, R5 ;  /* 0x0000000500097202 */ /* 0x000fe40000000f00 */
[----:B------:R-:W-:-:S05]  /*11700*/  FFMA R39, R39, UR22, R6 ;  /* 0x0000001627277c23 */ /* 0x000fca0008000006 */
[----:B------:R0:W-:Y:S04]  /*11710*/  @P5 STG.E desc[UR18][R8.64+0x220], R39 ;  /* 0x0002202708005986 */ /* 0x0001e8000c101912 */
[----:B--2---:R-:W2:Y:S01]  /*11720*/  @P4 LDG.E.LTC128B R10, desc[UR18][R12.64+0x200] ;  /* 0x000200120c0a4981 */ /* 0x004ea2000c1e1920 */
[----:B------:R-:W-:Y:S01]  /*11730*/  IMAD.U32 R7, RZ, RZ, UR28 ;  /* 0x0000001cff077e24 */ /* 0x000fe2000f8e00ff */
[----:B------:R-:W-:Y:S01]  /*11740*/  ISETP.GT.AND P6, PT, R0, 0x21, P1 ;  /* 0x000000210000780c */ /* 0x000fe20000fc4270 */
[----:B------:R-:W-:Y:S01]  /*11750*/  BSSY B1, `(.L_x_241) ;  /* 0x000000a000017945 */ /* 0x000fe20003800000 */
[----:B------:R-:W-:Y:S01]  /*11760*/  IADD3 R6, P5, R4, UR11, RZ ;  /* 0x0000000b04067c10 */ /* 0x000fe2000ffbe0ff */
[----:B0-----:R-:W-:-:S04]  /*11770*/  IMAD.WIDE.U32 R8, R7, 0x1c, R8 ;  /* 0x0000001c07087825 */ /* 0x001fc800078e0008 */
[----:B------:R-:W-:Y:S02]  /*11780*/  VIADD R9, R9, UR13 ;  /* 0x0000000d09097c36 */ /* 0x000fe40008000000 */
[----:B--2---:R-:W-:-:S04]  /*11790*/  FMUL R7, R10, UR23 ;  /* 0x000000170a077c20 */ /* 0x004fc80008400000 */
[----:B------:R-:W-:-:S05]  /*117a0*/  FFMA R40, R40, UR22, R7 ;  /* 0x0000001628287c23 */ /* 0x000fca0008000007 */
[----:B------:R0:W-:Y:S01]  /*117b0*/  @P4 STG.E desc[UR18][R8.64+0x200], R40 ;  /* 0x0002002808004986 */ /* 0x0001e2000c101912 */
[----:B------:R-:W-:Y:S05]  /*117c0*/  @!P6 BRA `(.L_x_242) ;  /* 0x000000000008e947 */ /* 0x000fea0003800000 */
[----:B---3--:R-:W2:Y:S04]  /*117d0*/  LDL.64 R14, [R1+0x210] ;  /* 0x00021000010e7983 */ /* 0x008ea80000100a00 */
[----:B--2---:R2:W5:Y:S02]  /*117e0*/  LDG.E.LTC128B R10, desc[UR18][R14.64+0x200] ;  /* 0x000200120e0a7981 */ /* 0x004564000c1e1920 */
.L_x_242:
[----:B------:R-:W-:Y:S05]  /*117f0*/  BSYNC B1 ;  /* 0x0000000000017941 */ /* 0x000fea0003800000 */
.L_x_241:
        /* <DEDUP_REMOVED lines=8> */
.L_x_244:
[----:B------:R-:W-:Y:S05]  /*11880*/  BSYNC B1 ;  /* 0x0000000000017941 */ /* 0x000fea0003800000 */
.L_x_243:
[----:B-----5:R-:W-:Y:S01]  /*11890*/  FMUL R5, R10, UR23 ;  /* 0x000000170a057c20 */ /* 0x020fe20008400000 */
        /* <DEDUP_REMOVED lines=8> */
.L_x_246:
[----:B------:R-:W-:Y:S05]  /*11920*/  BSYNC B1 ;  /* 0x0000000000017941 */ /* 0x000fea0003800000 */
.L_x_245:
[----:B0-----:R-:W2:Y:S01]  /*11930*/  LDL.64 R12, [R1+0x40] ;  /* 0x00004000010c7983 */ /* 0x001ea20000100a00 */
[----:B-----5:R-:W-:-:S04]  /*11940*/  FMUL R4, R10, UR23 ;  /* 0x000000170a047c20 */ /* 0x020fc80008400000 */
[----:B------:R-:W-:-:S05]  /*11950*/  FFMA R43, R43, UR22, R4 ;  /* 0x000000162b2b7c23 */ /* 0x000fca0008000004 */
[----:B------:R0:W-:Y:S04]  /*11960*/  @P5 STG.E desc[UR18][R6.64+0x220], R43 ;  /* 0x0002202b06005986 */ /* 0x0001e8000c101912 */
[----:B--2---:R-:W2:Y:S01]  /*11970*/  @P4 LDG.E.LTC128B R10, desc[UR18][R12.64+0x200] ;  /* 0x000200120c0a4981 */ /* 0x004ea2000c1e1920 */
[----:B------:R-:W-:Y:S01]  /*11980*/  MOV R9, UR28 ;  /* 0x0000001c00097c02 */ /* 0x000fe20008000f00 */
[----:B------:R-:W-:Y:S01]  /*11990*/  BSSY B1, `(.L_x_247) ;  /* 0x000000b000017945 */ /* 0x000fe20003800000 */
[----:B------:R-:W-:Y:S02]  /*119a0*/  ISETP.GT.AND P6, PT, R0, 0x29, P1 ;  /* 0x000000290000780c */ /* 0x000fe40000fc4270 */
[----:B------:R-:W-:Y:S01]  /*119b0*/  IADD3 R4, P5, R6, UR11, RZ ;  /* 0x0000000b06047c10 */ /* 0x000fe2000ffbe0ff */
[----:B------:R-:W-:-:S04]  /*119c0*/  IMAD.WIDE.U32 R8, R9, 0x1c, R6 ;  /* 0x0000001c09087825 */ /* 0x000fc800078e0006 */
[----:B------:R-:W-:Y:S02]  /*119d0*/  VIADD R9, R9, UR13 ;  /* 0x0000000d09097c36 */ /* 0x000fe40008000000 */
[----:B--2---:R-:W-:-:S04]  /*119e0*/  FMUL R5, R10, UR23 ;  /* 0x000000170a057c20 */ /* 0x004fc80008400000 */
[----:B------:R-:W-:-:S05]  /*119f0*/  FFMA R11, R44, UR22, R5 ;  /* 0x000000162c0b7c23 */ /* 0x000fca0008000005 */
[----:B------:R0:W-:Y:S01]  /*11a00*/  @P4 STG.E desc[UR18][R8.64+0x200], R11 ;  /* 0x0002000b08004986 */ /* 0x0001e2000c101912 */
[----:B------:R-:W-:Y:S05]  /*11a10*/  @!P6 BRA `(.L_x_248) ;  /* 0x000000000008e947 */ /* 0x000fea0003800000 */
[----:B---3--:R-:W2:Y:S04]  /*11a20*/  LDL.64 R14, [R1+0x38] ;  /* 0x00003800010e7983 */ /* 0x008ea80000100a00 */
[----:B--2---:R2:W5:Y:S02]  /*11a30*/  LDG.E.LTC128B R10, desc[UR18][R14.64+0x200] ;  /* 0x000200120e0a7981 */ /* 0x004564000c1e1920 */
.L_x_248:
[----:B------:R-:W-:Y:S05]  /*11a40*/  BSYNC B1 ;  /* 0x0000000000017941 */ /* 0x000fea0003800000 */
.L_x_247:
[----:B0---45:R-:W-:Y:S01]  /*11a50*/  FMUL R6, R10, UR23 ;  /* 0x000000170a067c20 */ /* 0x031fe20008400000 */
[----:B------:R-:W-:Y:S01]  /*11a60*/  IADD3.X R5, R7, UR10, RZ, P5, !PT ;  /* 0x0000000a07057c10 */ /* 0x000fe2000affe4ff */
[----:B------:R-:W-:Y:S01]  /*11a70*/  BSSY B1, `(.L_x_249) ;  /* 0x0000006000017945 */ /* 0x000fe20003800000 */
[----:B------:R-:W-:Y:S01]  /*11a80*/  ISETP.GT.AND P3, PT, R0, 0x28, P2 ;  /* 0x000000280000780c */ /* 0x000fe20001764270 */
[----:B------:R-:W-:-:S05]  /*11a90*/  FFMA R45, R45, UR22, R6 ;  /* 0x000000162d2d7c23 */ /* 0x000fca0008000006 */
[----:B------:R0:W-:Y:S07]  /*11aa0*/  @P6 STG.E desc[UR18][R4.64+0x200], R45 ;  /* 0x0002002d04006986 */ /* 0x0001ee000c101912 */
[----:B------:R-:W-:Y:S05]  /*11ab0*/  @!P3 BRA `(.L_x_250) ;  /* 0x000000000004b947 */ /* 0x000fea0003800000 */
[----:B------:R4:W5:Y:S02]  /*11ac0*/  LDG.E.LTC128B R10, desc[UR18][R12.64+0x220] ;  /* 0x000220120c0a7981 */ /* 0x000964000c1e1920 */
.L_x_250:
[----:B------:R-:W-:Y:S05]  /*11ad0*/  BSYNC B1 ;  /* 0x0000000000017941 */ /* 0x000fea0003800000 */
.L_x_249:
[----:B-----5:R-:W-:Y:S01]  /*11ae0*/  FMUL R7, R10, UR23 ;  /* 0x000000170a077c20 */ /* 0x020fe20008400000 */
        /* <DEDUP_REMOVED lines=8> */
.L_x_252:
[----:B------:R-:W-:Y:S05]  /*11b70*/  BSYNC B1 ;  /* 0x0000000000017941 */ /* 0x000fea0003800000 */
.L_x_251:
[----:B----4-:R-:W4:Y:S01]  /*11b80*/  LDL.64 R12, [R1+0x30] ;  /* 0x00003000010c7983 */ /* 0x010f220000100a00 */
[----:B-----5:R-:W-:-:S04]  /*11b90*/  FMUL R6, R10, UR23 ;  /* 0x000000170a067c20 */ /* 0x020fc80008400000 */
[----:B------:R-:W-:-:S05]  /*11ba0*/  FFMA R47, R47, UR22, R6 ;  /* 0x000000162f2f7c23 */ /* 0x000fca0008000006 */
[----:B------:R0:W-:Y:S04]  /*11bb0*/  @P5 STG.E desc[UR18][R4.64+0x220], R47 ;  /* 0x0002202f04005986 */ /* 0x0001e8000c101912 */
[----:B----4-:R-:W4:Y:S01]  /*11bc0*/  @P4 LDG.E.LTC128B R10, desc[UR18][R12.64+0x200] ;  /* 0x000200120c0a4981 */ /* 0x010f22000c1e1920 */
[----:B0-----:R-:W-:Y:S01]  /*11bd0*/  IMAD.U32 R9, RZ, RZ, UR28 ;  /* 0x0000001cff097e24 */ /* 0x001fe2000f8e00ff */
[----:B------:R-:W-:Y:S01]  /*11be0*/  ISETP.GT.AND P6, PT, R0, 0x31, P1 ;  /* 0x000000310000780c */ /* 0x000fe20000fc4270 */
[----:B------:R-:W-:Y:S01]  /*11bf0*/  BSSY B1, `(.L_x_253) ;  /* 0x000000a000017945 */ /* 0x000fe20003800000 */
[----:B------:R-:W-:Y:S01]  /*11c00*/  IADD3 R6, P5, R4, UR11, RZ ;  /* 0x0000000b04067c10 */ /* 0x000fe2000ffbe0ff */
[----:B------:R-:W-:-:S05]  /*11c10*/  IMAD.WIDE.U32 R8, R9, 0x1c, R4 ;  /* 0x0000001c09087825 */ /* 0x000fca00078e0004 */
[----:B------:R-:W-:Y:S01]  /*11c20*/  IADD3 R9, R9, UR13, RZ ;  /* 0x0000000d09097c10 */ /* 0x000fe2000fffe0ff */
[----:B----4-:R-:W-:-:S04]  /*11c30*/  FMUL R7, R10, UR23 ;  /* 0x000000170a077c20 */ /* 0x010fc80008400000 */
[----:B------:R-:W-:-:S05]  /*11c40*/  FFMA R11, R48, UR22, R7 ;  /* 0x00000016300b7c23 */ /* 0x000fca0008000007 */
[----:B------:R0:W-:Y:S01]  /*11c50*/  @P4 STG.E desc[UR18][R8.64+0x200], R11 ;  /* 0x0002000b08004986 */ /* 0x0001e2000c101912 */
[----:B------:R-:W-:Y:S05]  /*11c60*/  @!P6 BRA `(.L_x_254) ;  /* 0x000000000008e947 */ /* 0x000fea0003800000 */
[----:B--23--:R-:W2:Y:S04]  /*11c70*/  LDL.64 R14, [R1+0x28] ;  /* 0x00002800010e7983 */ /* 0x00cea80000100a00 */
[----:B--2---:R4:W5:Y:S02]  /*11c80*/  LDG.E.LTC128B R10, desc[UR18][R14.64+0x200] ;  /* 0x000200120e0a7981 */ /* 0x004964000c1e1920 */
.L_x_254:
[----:B------:R-:W-:Y:S05]  /*11c90*/  BSYNC B1 ;  /* 0x0000000000017941 */ /* 0x000fea0003800000 */
.L_x_253:
        /* <DEDUP_REMOVED lines=8> */
.L_x_256:
[----:B------:R-:W-:Y:S05]  /*11d20*/  BSYNC B1 ;  /* 0x0000000000017941 */ /* 0x000fea0003800000 */
.L_x_255:
        /* <DEDUP_REMOVED lines=9> */
.L_x_258:
[----:B------:R-:W-:Y:S05]  /*11dc0*/  BSYNC B1 ;  /* 0x0000000000017941 */ /* 0x000fea0003800000 */
.L_x_257:
[----:B0-----:R-:W2:Y:S01]  /*11dd0*/  LDL.64 R12, [R1+0x20] ;  /* 0x00002000010c7983 */ /* 0x001ea20000100a00 */
[----:B-----5:R-:W-:-:S04]  /*11de0*/  FMUL R4, R10, UR23 ;  /* 0x000000170a047c20 */ /* 0x020fc80008400000 */
[----:B------:R-:W-:-:S05]  /*11df0*/  FFMA R51, R51, UR22, R4 ;  /* 0x0000001633337c23 */ /* 0x000fca0008000004 */
[----:B------:R0:W-:Y:S04]  /*11e00*/  @P5 STG.E desc[UR18][R6.64+0x220], R51 ;  /* 0x0002203306005986 */ /* 0x0001e8000c101912 */
[----:B--2---:R-:W2:Y:S01]  /*11e10*/  @P4 LDG.E.LTC128B R10, desc[UR18][R12.64+0x200] ;  /* 0x000200120c0a4981 */ /* 0x004ea2000c1e1920 */
[----:B------:R-:W-:Y:S01]  /*11e20*/  IMAD.U32 R9, RZ, RZ, UR28 ;  /* 0x0000001cff097e24 */ /* 0x000fe2000f8e00ff */
[----:B------:R-:W-:Y:S01]  /*11e30*/  ISETP.GT.AND P6, PT, R0, 0x39, P1 ;  /* 0x000000390000780c */ /* 0x000fe20000fc4270 */
[----:B------:R-:W-:Y:S01]  /*11e40*/  BSSY B1, `(.L_x_259) ;  /* 0x000000a000017945 */ /* 0x000fe20003800000 */
[----:B------:R-:W-:Y:S01]  /*11e50*/  IADD3 R4, P5, R6, UR11, RZ ;  /* 0x0000000b06047c10 */ /* 0x000fe2000ffbe0ff */
[----:B------:R-:W-:-:S04]  /*11e60*/  IMAD.WIDE.U32 R8, R9, 0x1c, R6 ;  /* 0x0000001c09087825 */ /* 0x000fc800078e0006 */
[----:B------:R-:W-:Y:S02]  /*11e70*/  VIADD R9, R9, UR13 ;  /* 0x0000000d09097c36 */ /* 0x000fe40008000000 */
[----:B--2---:R-:W-:-:S04]  /*11e80*/  FMUL R5, R10, UR23 ;  /* 0x000000170a057c20 */ /* 0x004fc80008400000 */
[----:B------:R-:W-:-:S05]  /*11e90*/  FFMA R11, R52, UR22, R5 ;  /* 0x00000016340b7c23 */ /* 0x000fca0008000005 */
[----:B------:R0:W-:Y:S01]  /*11ea0*/  @P4 STG.E desc[UR18][R8.64+0x200], R11 ;  /* 0x0002000b08004986 */ /* 0x0001e2000c101912 */
[----:B------:R-:W-:Y:S05]  /*11eb0*/  @!P6 BRA `(.L_x_260) ;  /* 0x000000000008e947 */ /* 0x000fea0003800000 */
[----:B---34-:R-:W2:Y:S04]  /*11ec0*/  LDL.64 R14, [R1+0x18] ;  /* 0x00001800010e7983 */ /* 0x018ea80000100a00 */
[----:B--2---:R2:W5:Y:S02]  /*11ed0*/  LDG.E.LTC128B R10, desc[UR18][R14.64+0x200] ;  /* 0x000200120e0a7981 */ /* 0x004564000c1e1920 */
.L_x_260:
[----:B------:R-:W-:Y:S05]  /*11ee0*/  BSYNC B1 ;  /* 0x0000000000017941 */ /* 0x000fea0003800000 */
.L_x_259:
[----:B0----5:R-:W-:Y:S01]  /*11ef0*/  FMUL R6, R10, UR23 ;  /* 0x000000170a067c20 */ /* 0x021fe20008400000 */
[----:B------:R-:W-:Y:S01]  /*11f00*/  IADD3.X R5, R7, UR10, RZ, P5, !PT ;  /* 0x0000000a07057c10 */ /* 0x000fe2000affe4ff */
[----:B------:R-:W-:Y:S01]  /*11f10*/  BSSY B1, `(.L_x_261) ;  /* 0x0000006000017945 */ /* 0x000fe20003800000 */
[----:B------:R-:W-:Y:S01]  /*11f20*/  ISETP.GT.AND P3, PT, R0, 0x38, P2 ;  /* 0x000000380000780c */ /* 0x000fe20001764270 */
[----:B------:R-:W-:-:S05]  /*11f30*/  FFMA R53, R53, UR22, R6 ;  /* 0x0000001635357c23 */ /* 0x000fca0008000006 */
[----:B------:R0:W-:Y:S07]  /*11f40*/  @P6 STG.E desc[UR18][R4.64+0x200], R53 ;  /* 0x0002003504006986 */ /* 0x0001ee000c101912 */
[----:B------:R-:W-:Y:S05]  /*11f50*/  @!P3 BRA `(.L_x_262) ;  /* 0x000000000004b947 */ /* 0x000fea0003800000 */
[----:B------:R0:W5:Y:S02]  /*11f60*/  LDG.E.LTC128B R10, desc[UR18][R12.64+0x220] ;  /* 0x000220120c0a7981 */ /* 0x000164000c1e1920 */
.L_x_262:
[----:B------:R-:W-:Y:S05]  /*11f70*/  BSYNC B1 ;  /* 0x0000000000017941 */ /* 0x000fea0003800000 */
.L_x_261:
        /* <DEDUP_REMOVED lines=9> */
.L_x_264:
[----:B------:R-:W-:Y:S05]  /*12010*/  BSYNC B1 ;  /* 0x0000000000017941 */ /* 0x000fea0003800000 */
.L_x_263:
        /* <DEDUP_REMOVED lines=17> */
.L_x_266:
[----:B------:R-:W-:Y:S05]  /*12130*/  BSYNC B1 ;  /* 0x0000000000017941 */ /* 0x000fea0003800000 */
.L_x_265:
        /* <DEDUP_REMOVED lines=8> */
.L_x_268:
[----:B------:R-:W-:Y:S05]  /*121c0*/  BSYNC B1 ;  /* 0x0000000000017941 */ /* 0x000fea0003800000 */
.L_x_267:
        /* <DEDUP_REMOVED lines=9> */
.L_x_270:
[----:B------:R-:W-:Y:S05]  /*12260*/  BSYNC B1 ;  /* 0x0000000000017941 */ /* 0x000fea0003800000 */
.L_x_269:
[----:B0-----:R-:W2:Y:S01]  /*12270*/  LDL.64 R12, [R1] ;  /* 0x00000000010c7983 */ /* 0x001ea20000100a00 */
        /* <DEDUP_REMOVED lines=8> */
[----:B------:R-:W-:-:S05]  /*12300*/  IMAD.WIDE.U32 R8, R9, 0x1c, R6 ;  /* 0x0000001c09087825 */ /* 0x000fca00078e0006 */
[----:B------:R-:W-:Y:S01]  /*12310*/  IADD3 R9, R9, UR13, RZ ;  /* 0x0000000d09097c10 */ /* 0x000fe2000fffe0ff */
[----:B--2---:R-:W-:-:S04]  /*12320*/  FMUL R5, R10, UR23 ;  /* 0x000000170a057c20 */ /* 0x004fc80008400000 */
[----:B------:R-:W-:-:S05]  /*12330*/  FFMA R11, R60, UR22, R5 ;  /* 0x000000163c0b7c23 */ /* 0x000fca0008000005 */
[----:B------:R0:W-:Y:S01]  /*12340*/  @P4 STG.E desc[UR18][R8.64+0x200], R11 ;  /* 0x0002000b08004986 */ /* 0x0001e2000c101912 */
[----:B------:R-:W-:Y:S05]  /*12350*/  @!P6 BRA `(.L_x_272) ;  /* 0x000000000004e947 */ /* 0x000fea0003800000 */
[----:B------:R2:W5:Y:S02]  /*12360*/  LDG.E.LTC128B R10, desc[UR18][R236.64+0x200] ;  /* 0x00020012ec0a7981 */ /* 0x000564000c1e1920 */
.L_x_272:
[----:B------:R-:W-:Y:S05]  /*12370*/  BSYNC B1 ;  /* 0x0000000000017941 */ /* 0x000fea0003800000 */
.L_x_271:
        /* <DEDUP_REMOVED lines=8> */
.L_x_274:
[----:B------:R-:W-:Y:S05]  /*12400*/  BSYNC B1 ;  /* 0x0000000000017941 */ /* 0x000fea0003800000 */
.L_x_273:
[----:B-----5:R-:W-:Y:S01]  /*12410*/  FMUL R7, R10, UR23 ;  /* 0x000000170a077c20 */ /* 0x020fe20008400000 */
[C---:B------:R-:W-:Y:S01]  /*12420*/  ISETP.GT.AND P5, PT, R0.reuse, 0x49, P2 ;  /* 0x000000490000780c */ /* 0x040fe200017a4270 */
[----:B------:R-:W-:Y:S01]  /*12430*/  BSSY B1, `(.L_x_275) ;  /* 0x0000006000017945 */ /* 0x000fe20003800000 */
[----:B------:R-:W-:Y:S01]  /*12440*/  ISETP.GT.AND P4, PT, R0, 0x50, P1 ;  /* 0x000000500000780c */ /* 0x000fe20000f84270 */
[----:B------:R-:W-:-:S05]  /*12450*/  FFMA R7, R62, UR22, R7 ;  /* 0x000000163e077c23 */ /* 0x000fca0008000007 */
[----:B------:R0:W-:Y:S05]  /*12460*/  @P3 STG.E desc[UR18][R8.64+0x220], R7 ;  /* 0x0002200708003986 */ /* 0x0001ea000c101912 */
[----:B------:R-:W-:Y:S05]  /*12470*/  @!P5 BRA `(.L_x_276) ;  /* 0x000000000004d947 */ /* 0x000fea0003800000 */
[----:B------:R0:W5:Y:S02]  /*12480*/  LDG.E.LTC128B R10, desc[UR18][R236.64+0x220] ;  /* 0x00022012ec0a7981 */ /* 0x000164000c1e1920 */
.L_x_276:
[----:B------:R-:W-:Y:S05]  /*12490*/  BSYNC B1 ;  /* 0x0000000000017941 */ /* 0x000fea0003800000 */
.L_x_275:
[----:B-----5:R-:W-:-:S04]  /*124a0*/  FMUL R6, R10, UR23 ;  /* 0x000000170a067c20 */ /* 0x020fc80008400000 */
[----:B------:R-:W-:-:S05]  /*124b0*/  FFMA R63, R63, UR22, R6 ;  /* 0x000000163f3f7c23 */ /* 0x000fca0008000006 */
[----:B------:R1:W-:Y:S04]  /*124c0*/  @P5 STG.E desc[UR18][R4.64+0x220], R63 ;  /* 0x0002203f04005986 */ /* 0x0003e8000c101912 */
[----:B------:R-:W2:Y:S01]  /*124d0*/  @P4 LDG.E.LTC128B R10, desc[UR18][R234.64+0x200] ;  /* 0x00020012ea0a4981 */ /* 0x000ea2000c1e1920 */
[----:B0-----:R-:W-:Y:S01]  /*124e0*/  IMAD.U32 R7, RZ, RZ, UR28 ;  /* 0x0000001cff077e24 */ /* 0x001fe2000f8e00ff */
        /* <DEDUP_REMOVED lines=9> */
[----:B------:R0:W5:Y:S02]  /*12580*/  LDG.E.LTC128B R10, desc[UR18][R232.64+0x200] ;  /* 0x00020012e80a7981 */ /* 0x000164000c1e1920 */
.L_x_278:
[----:B------:R-:W-:Y:S05]  /*12590*/  BSYNC B1 ;  /* 0x0000000000017941 */ /* 0x000fea0003800000 */
.L_x_277:
[----:B-1---5:R-:W-:Y:S01]  /*125a0*/  FMUL R4, R10, UR23 ;  /* 0x000000170a047c20 */ /* 0x022fe20008400000 */
[----:B------:R-:W-:Y:S01]  /*125b0*/  IADD3.X R9, R5, UR10, RZ, P5, !PT ;  /* 0x0000000a05097c10 */ /* 0x000fe2000affe4ff */
[----:B------:R-:W-:Y:S01]  /*125c0*/  BSSY B1, `(.L_x_279) ;  /* 0x0000006000017945 */ /* 0x000fe20003800000 */
[----:B------:R-:W-:Y:S01]  /*125d0*/  ISETP.GT.AND P3, PT, R0, 0x50, P2 ;  /* 0x000000500000780c */ /* 0x000fe20001764270 */
[----:B------:R-:W-:-:S05]  /*125e0*/  FFMA R65, R65, UR22, R4 ;  /* 0x0000001641417c23 */ /* 0x000fca0008000004 */
[----:B------:R1:W-:Y:S07]  /*125f0*/  @P6 STG.E desc[UR18][R8.64+0x200], R65 ;  /* 0x0002004108006986 */ /* 0x0003ee000c101912 */
[----:B------:R-:W-:Y:S05]  /*12600*/  @!P3 BRA `(.L_x_280) ;  /* 0x000000000004b947 */ /* 0x000fea0003800000 */
[----:B------:R2:W5:Y:S02]  /*12610*/  LDG.E.LTC128B R10, desc[UR18][R234.64+0x220] ;  /* 0x00022012ea0a7981 */ /* 0x000564000c1e1920 */
.L_x_280:
[----:B------:R-:W-:Y:S05]  /*12620*/  BSYNC B1 ;  /* 0x0000000000017941 */ /* 0x000fea0003800000 */
.L_x_279:
        /* <DEDUP_REMOVED lines=8> */
.L_x_282:
[----:B------:R-:W-:Y:S05]  /*126b0*/  BSYNC B1 ;  /* 0x0000000000017941 */ /* 0x000fea0003800000 */
.L_x_281:
[----:B-----5:R-:W-:-:S04]  /*126c0*/  FMUL R4, R10, UR23 ;  /* 0x000000170a047c20 */ /* 0x020fc80008400000 */
[----:B------:R-:W-:-:S05]  /*126d0*/  FFMA R67, R67, UR22, R4 ;  /* 0x0000001643437c23 */ /* 0x000fca0008000004 */
[----:B------:R1:W-:Y:S04]  /*126e0*/  @P5 STG.E desc[UR18][R8.64+0x220], R67 ;  /* 0x0002204308005986 */ /* 0x0003e8000c101912 */
[----:B------:R-:W2:Y:S01]  /*126f0*/  @P4 LDG.E.LTC128B R10, desc[UR18][R228.64+0x200] ;  /* 0x00020012e40a4981 */ /* 0x000ea2000c1e1920 */
[----:B0-----:R-:W-:Y:S01]  /*12700*/  MOV R5, UR28 ;  /* 0x0000001c00057c02 */ /* 0x001fe20008000f00 */
        /* <DEDUP_REMOVED lines=10> */
.L_x_284:
[----:B------:R-:W-:Y:S05]  /*127b0*/  BSYNC B1 ;  /* 0x0000000000017941 */ /* 0x000fea0003800000 */
.L_x_283:
        /* <DEDUP_REMOVED lines=8> */
.L_x_286:
[----:B------:R-:W-:Y:S05]  /*12840*/  BSYNC B1 ;  /* 0x0000000000017941 */ /* 0x000fea0003800000 */
.L_x_285:
        /* <DEDUP_REMOVED lines=8> */
.L_x_288:
[----:B------:R-:W-:Y:S05]  /*128d0*/  BSYNC B1 ;  /* 0x0000000000017941 */ /* 0x000fea0003800000 */
.L_x_287:
[----:B0----5:R-:W-:-:S04]  /*128e0*/  FMUL R4, R10, UR23 ;  /* 0x000000170a047c20 */ /* 0x021fc80008400000 */
[----:B------:R-:W-:-:S05]  /*128f0*/  FFMA R71, R71, UR22, R4 ;  /* 0x0000001647477c23 */ /* 0x000fca0008000004 */
[----:B------:R0:W-:Y:S04]  /*12900*/  @P5 STG.E desc[UR18][R6.64+0x220], R71 ;  /* 0x0002204706005986 */ /* 0x0001e8000c101912 */
[----:B------:R-:W2:Y:S01]  /*12910*/  @P4 LDG.E.LTC128B R10, desc[UR18][R22.64+0x200] ;  /* 0x00020012160a4981 */ /* 0x000ea2000c1e1920 */
        /* <DEDUP_REMOVED lines=11> */
.L_x_290:
[----:B------:R-:W-:Y:S05]  /*129d0*/  BSYNC B1 ;  /* 0x0000000000017941 */ /* 0x000fea0003800000 */
.L_x_289:
        /* <DEDUP_REMOVED lines=8> */
.L_x_292:
[----:B------:R-:W-:Y:S05]  /*12a60*/  BSYNC B1 ;  /* 0x0000000000017941 */ /* 0x000fea0003800000 */
.L_x_291:
        /* <DEDUP_REMOVED lines=8> */
.L_x_294:
[----:B------:R-:W-:Y:S05]  /*12af0*/  BSYNC B1 ;  /* 0x0000000000017941 */ /* 0x000fea0003800000 */
.L_x_293:
        /* <DEDUP_REMOVED lines=15> */
.L_x_296:
[----:B------:R-:W-:Y:S05]  /*12bf0*/  BSYNC B1 ;  /* 0x0000000000017941 */ /* 0x000fea0003800000 */
.L_x_295:
        /* <DEDUP_REMOVED lines=8> */
.L_x_298:
[----:B------:R-:W-:Y:S05]  /*12c80*/  BSYNC B1 ;  /* 0x0000000000017941 */ /* 0x000fea0003800000 */
.L_x_297:
        /* <DEDUP_REMOVED lines=8> */
.L_x_300:
[----:B------:R-:W-:Y:S05]  /*12d10*/  BSYNC B1 ;  /* 0x0000000000017941 */ /* 0x000fea0003800000 */
.L_x_299:
[----:B0----5:R-:W-:-:S04]  /*12d20*/  FMUL R4, R10, UR23 ;  /* 0x000000170a047c20 */ /* 0x021fc80008400000 */
[----:B------:R-:W-:-:S05]  /*12d30*/  FFMA R79, R79, UR22, R4 ;  /* 0x000000164f4f7c23 */ /* 0x000fca0008000004 */
[----:B------:R0:W-:Y:S04]  /*12d40*/  @P5 STG.E desc[UR18][R6.64+0x220], R79 ;  /* 0x0002204f06005986 */ /* 0x0001e8000c101912 */
[----:B------:R-:W2:Y:S01]  /*12d50*/  @P4 LDG.E.LTC128B R10, desc[UR18][R158.64+0x200] ;  /* 0x000200129e0a4981 */ /* 0x000ea2000c1e1920 */
        /* <DEDUP_REMOVED lines=11> */
.L_x_302:
[----:B------:R-:W-:Y:S05]  /*12e10*/  BSYNC B1 ;  /* 0x0000000000017941 */ /* 0x000fea0003800000 */
.L_x_301:
        /* <DEDUP_REMOVED lines=8> */
.L_x_304:
[----:B------:R-:W-:Y:S05]  /*12ea0*/  BSYNC B1 ;  /* 0x0000000000017941 */ /* 0x000fea0003800000 */
.L_x_303:
        /* <DEDUP_REMOVED lines=8> */
.L_x_306:
[----:B------:R-:W-:Y:S05]  /*12f30*/  BSYNC B1 ;  /* 0x0000000000017941 */ /* 0x000fea0003800000 */
.L_x_305:
        /* <DEDUP_REMOVED lines=15> */
.L_x_308:
[----:B------:R-:W-:Y:S05]  /*13030*/  BSYNC B1 ;  /* 0x0000000000017941 */ /* 0x000fea0003800000 */
.L_x_307:
        /* <DEDUP_REMOVED lines=8> */
.L_x_310:
[----:B------:R-:W-:Y:S05]  /*130c0*/  BSYNC B1 ;  /* 0x0000000000017941 */ /* 0x000fea0003800000 */
.L_x_309:
        /* <DEDUP_REMOVED lines=8> */
.L_x_312:
[----:B------:R-:W-:Y:S05]  /*13150*/  BSYNC B1 ;  /* 0x0000000000017941 */ /* 0x000fea0003800000 */
.L_x_311:
        /* <DEDUP_REMOVED lines=15> */
.L_x_314:
[----:B------:R-:W-:Y:S05]  /*13250*/  BSYNC B1 ;  /* 0x0000000000017941 */ /* 0x000fea0003800000 */
.L_x_313:
        /* <DEDUP_REMOVED lines=8> */
.L_x_316:
[----:B------:R-:W-:Y:S05]  /*132e0*/  BSYNC B1 ;  /* 0x0000000000017941 */ /* 0x000fea0003800000 */
.L_x_315:
        /* <DEDUP_REMOVED lines=8> */
.L_x_318:
[----:B------:R-:W-:Y:S05]  /*13370*/  BSYNC B1 ;  /* 0x0000000000017941 */ /* 0x000fea0003800000 */
.L_x_317:
        /* <DEDUP_REMOVED lines=15> */
.L_x_320:
[----:B------:R-:W-:Y:S05]  /*13470*/  BSYNC B1 ;  /* 0x0000000000017941 */ /* 0x000fea0003800000 */
.L_x_319:
        /* <DEDUP_REMOVED lines=8> */
.L_x_322:
[----:B------:R-:W-:Y:S05]  /*13500*/  BSYNC B1 ;  /* 0x0000000000017941 */ /* 0x000fea0003800000 */
.L_x_321:
        /* <DEDUP_REMOVED lines=8> */
.L_x_324:
[----:B------:R-:W-:Y:S05]  /*13590*/  BSYNC B1 ;  /* 0x0000000000017941 */ /* 0x000fea0003800000 */
.L_x_323:
        /* <DEDUP_REMOVED lines=15> */
.L_x_326:
[----:B------:R-:W-:Y:S05]  /*13690*/  BSYNC B1 ;  /* 0x0000000000017941 */ /* 0x000fea0003800000 */
.L_x_325:
        /* <DEDUP_REMOVED lines=8> */
.L_x_328:
[----:B------:R-:W-:Y:S05]  /*13720*/  BSYNC B1 ;  /* 0x0000000000017941 */ /* 0x000fea0003800000 */
.L_x_327:
        /* <DEDUP_REMOVED lines=8> */
.L_x_330:
[----:B------:R-:W-:Y:S05]  /*137b0*/  BSYNC B1 ;  /* 0x0000000000017941 */ /* 0x000fea0003800000 */
.L_x_329:
        /* <DEDUP_REMOVED lines=15> */
.L_x_332:
[----:B------:R-:W-:Y:S05]  /*138b0*/  BSYNC B1 ;  /* 0x0000000000017941 */ /* 0x000fea0003800000 */
.L_x_331:
        /* <DEDUP_REMOVED lines=8> */
.L_x_334:
[----:B------:R-:W-:Y:S05]  /*13940*/  BSYNC B1 ;  /* 0x0000000000017941 */ /* 0x000fea0003800000 */
.L_x_333:
        /* <DEDUP_REMOVED lines=8> */
.L_x_336:
[----:B------:R-:W-:Y:S05]  /*139d0*/  BSYNC B1 ;  /* 0x0000000000017941 */ /* 0x000fea0003800000 */
.L_x_335:
        /* <DEDUP_REMOVED lines=15> */
.L_x_338:
[----:B------:R-:W-:Y:S05]  /*13ad0*/  BSYNC B1 ;  /* 0x0000000000017941 */ /* 0x000fea0003800000 */
.L_x_337:
        /* <DEDUP_REMOVED lines=8> */
.L_x_340:
[----:B------:R-:W-:Y:S05]  /*13b60*/  BSYNC B1 ;  /* 0x0000000000017941 */ /* 0x000fea0003800000 */
.L_x_339:
        /* <DEDUP_REMOVED lines=8> */
.L_x_342:
[----:B------:R-:W-:Y:S05]  /*13bf0*/  BSYNC B1 ;  /* 0x0000000000017941 */ /* 0x000fea0003800000 */
.L_x_341:
        /* <DEDUP_REMOVED lines=15> */
.L_x_344:
[----:B------:R-:W-:Y:S05]  /*13cf0*/  BSYNC B1 ;  /* 0x0000000000017941 */ /* 0x000fea0003800000 */
.L_x_343:
        /* <DEDUP_REMOVED lines=8> */
.L_x_346:
[----:B------:R-:W-:Y:S05]  /*13d80*/  BSYNC B1 ;  /* 0x0000000000017941 */ /* 0x000fea0003800000 */
.L_x_345:
        /* <DEDUP_REMOVED lines=8> */
.L_x_348:
[----:B------:R-:W-:Y:S05]  /*13e10*/  BSYNC B1 ;  /* 0x0000000000017941 */ /* 0x000fea0003800000 */
.L_x_347:
        /* <DEDUP_REMOVED lines=15> */
.L_x_350:
[----:B------:R-:W-:Y:S05]  /*13f10*/  BSYNC B1 ;  /* 0x0000000000017941 */ /* 0x000fea0003800000 */
.L_x_349:
        /* <DEDUP_REMOVED lines=8> */
.L_x_352:
[----:B------:R-:W-:Y:S05]  /*13fa0*/  BSYNC B1 ;  /* 0x0000000000017941 */ /* 0x000fea0003800000 */
.L_x_351:
        /* <DEDUP_REMOVED lines=8> */
.L_x_354:
[----:B------:R-:W-:Y:S05]  /*14030*/  BSYNC B1 ;  /* 0x0000000000017941 */ /* 0x000fea0003800000 */
.L_x_353:
        /* <DEDUP_REMOVED lines=15> */
.L_x_356:
[----:B------:R-:W-:Y:S05]  /*14130*/  BSYNC B1 ;  /* 0x0000000000017941 */ /* 0x000fea0003800000 */
.L_x_355:
        /* <DEDUP_REMOVED lines=8> */
.L_x_358:
[----:B------:R-:W-:Y:S05]  /*141c0*/  BSYNC B1 ;  /* 0x0000000000017941 */ /* 0x000fea0003800000 */
.L_x_357:
        /* <DEDUP_REMOVED lines=8> */
.L_x_360:
[----:B------:R-:W-:Y:S05]  /*14250*/  BSYNC B1 ;  /* 0x0000000000017941 */ /* 0x000fea0003800000 */
.L_x_359:
        /* <DEDUP_REMOVED lines=15> */
.L_x_362:
[----:B------:R-:W-:Y:S05]  /*14350*/  BSYNC B1 ;  /* 0x0000000000017941 */ /* 0x000fea0003800000 */
.L_x_361:
        /* <DEDUP_REMOVED lines=8> */
.L_x_364:
[----:B------:R-:W-:Y:S05]  /*143e0*/  BSYNC B1 ;  /* 0x0000000000017941 */ /* 0x000fea0003800000 */
.L_x_363:
        /* <DEDUP_REMOVED lines=8> */
.L_x_366:
[----:B------:R-:W-:Y:S05]  /*14470*/  BSYNC B1 ;  /* 0x0000000000017941 */ /* 0x000fea0003800000 */
.L_x_365:
        /* <DEDUP_REMOVED lines=15> */
.L_x_368:
[----:B------:R-:W-:Y:S05]  /*14570*/  BSYNC B1 ;  /* 0x0000000000017941 */ /* 0x000fea0003800000 */
.L_x_367:
        /* <DEDUP_REMOVED lines=8> */
.L_x_370:
[----:B------:R-:W-:Y:S05]  /*14600*/  BSYNC B1 ;  /* 0x0000000000017941 */ /* 0x000fea0003800000 */
.L_x_369:
        /* <DEDUP_REMOVED lines=8> */
.L_x_372:
[----:B------:R-:W-:Y:S05]  /*14690*/  BSYNC B1 ;  /* 0x0000000000017941 */ /* 0x000fea0003800000 */
.L_x_371:
        /* <DEDUP_REMOVED lines=15> */
.L_x_374:
[----:B------:R-:W-:Y:S05]  /*14790*/  BSYNC B1 ;  /* 0x0000000000017941 */ /* 0x000fea0003800000 */
.L_x_373:
        /* <DEDUP_REMOVED lines=8> */
.L_x_376:
[----:B------:R-:W-:Y:S05]  /*14820*/  BSYNC B1 ;  /* 0x0000000000017941 */ /* 0x000fea0003800000 */
.L_x_375:
        /* <DEDUP_REMOVED lines=8> */
.L_x_378:
[----:B------:R-:W-:Y:S05]  /*148b0*/  BSYNC B1 ;  /* 0x0000000000017941 */ /* 0x000fea0003800000 */
.L_x_377:
        /* <DEDUP_REMOVED lines=15> */
.L_x_380:
[----:B------:R-:W-:Y:S05]  /*149b0*/  BSYNC B1 ;  /* 0x0000000000017941 */ /* 0x000fea0003800000 */
.L_x_379:
        /* <DEDUP_REMOVED lines=8> */
.L_x_382:
[----:B------:R-:W-:Y:S05]  /*14a40*/  BSYNC B1 ;  /* 0x0000000000017941 */ /* 0x000fea0003800000 */
.L_x_381:
        /* <DEDUP_REMOVED lines=8> */
.L_x_384:
[----:B------:R-:W-:Y:S05]  /*14ad0*/  BSYNC B1 ;  /* 0x0000000000017941 */ /* 0x000fea0003800000 */
.L_x_383:
        /* <DEDUP_REMOVED lines=15> */
.L_x_386:
[----:B------:R-:W-:Y:S05]  /*14bd0*/  BSYNC B1 ;  /* 0x0000000000017941 */ /* 0x000fea0003800000 */
.L_x_385:
        /* <DEDUP_REMOVED lines=8> */
.L_x_388:
[----:B------:R-:W-:Y:S05]  /*14c60*/  BSYNC B1 ;  /* 0x0000000000017941 */ /* 0x000fea0003800000 */
.L_x_387:
        /* <DEDUP_REMOVED lines=8> */
.L_x_390:
[----:B------:R-:W-:Y:S05]  /*14cf0*/  BSYNC B1 ;  /* 0x0000000000017941 */ /* 0x000fea0003800000 */
.L_x_389:
        /* <DEDUP_REMOVED lines=15> */
.L_x_392:
[----:B------:R-:W-:Y:S05]  /*14df0*/  BSYNC B1 ;  /* 0x0000000000017941 */ /* 0x000fea0003800000 */
.L_x_391:
        /* <DEDUP_REMOVED lines=8> */
.L_x_394:
[----:B------:R-:W-:Y:S05]  /*14e80*/  BSYNC B1 ;  /* 0x0000000000017941 */ /* 0x000fea0003800000 */
.L_x_393:
        /* <DEDUP_REMOVED lines=8> */
.L_x_396:
[----:B------:R-:W-:Y:S05]  /*14f10*/  BSYNC B1 ;  /* 0x0000000000017941 */ /* 0x000fea0003800000 */
.L_x_395:
        /* <DEDUP_REMOVED lines=15> */
.L_x_398:
[----:B------:R-:W-:Y:S05]  /*15010*/  BSYNC B1 ;  /* 0x0000000000017941 */ /* 0x000fea0003800000 */
.L_x_397:
        /* <DEDUP_REMOVED lines=8> */
.L_x_400:
[----:B------:R-:W-:Y:S05]  /*150a0*/  BSYNC B1 ;  /* 0x0000000000017941 */ /* 0x000fea0003800000 */
.L_x_399:
        /* <DEDUP_REMOVED lines=8> */
.L_x_402:
[----:B------:R-:W-:Y:S05]  /*15130*/  BSYNC B1 ;  /* 0x0000000000017941 */ /* 0x000fea0003800000 */
.L_x_401:
        /* <DEDUP_REMOVED lines=15> */
.L_x_404:
[----:B------:R-:W-:Y:S05]  /*15230*/  BSYNC B1 ;  /* 0x0000000000017941 */ /* 0x000fea0003800000 */
.L_x_403:
        /* <DEDUP_REMOVED lines=8> */
.L_x_406:
[----:B------:R-:W-:Y:S05]  /*152c0*/  BSYNC B1 ;  /* 0x0000000000017941 */ /* 0x000fea0003800000 */
.L_x_405:
[----:B-----5:R-:W-:Y:S01]  /*152d0*/  FMUL R9, R10, UR23 ;  /* 0x000000170a097c20 */ /* 0x020fe20008400000 */
[----:B------:R-:W-:Y:S01]  /*152e0*/  ISETP.GT.AND P2, PT, R0, 0xf9, P2 ;  /* 0x000000f90000780c */ /* 0x000fe20001744270 */
[----:B------:R-:W-:Y:S02]  /*152f0*/  BSSY B1, `(.L_x_407) ;  /* 0x0000005000017945 */ /* 0x000fe40003800000 */
[----:B------:R-:W-:-:S05]  /*15300*/  FFMA R9, R150, UR22, R9 ;  /* 0x0000001696097c23 */ /* 0x000fca0008000009 */
[----:B------:R0:W-:Y:S05]  /*15310*/  @P4 STG.E desc[UR18][R4.64+0x220], R9 ;  /* 0x0002200904004986 */ /* 0x0001ea000c101912 */
[----:B------:R-:W-:Y:S05]  /*15320*/  @!P2 BRA `(.L_x_408) ;  /* 0x000000000004a947 */ /* 0x000fea0003800000 */
[----:B------:R0:W5:Y:S02]  /*15330*/  LDG.E.LTC128B R10, desc[UR18][R2.64+0x220] ;  /* 0x00022012020a7981 */ /* 0x000164000c1e1920 */
.L_x_408:
[----:B------:R-:W-:Y:S05]  /*15340*/  BSYNC B1 ;  /* 0x0000000000017941 */ /* 0x000fea0003800000 */
.L_x_407:
[----:B-----5:R-:W-:-:S04]  /*15350*/  FMUL R10, R10, UR23 ;  /* 0x000000170a0a7c20 */ /* 0x020fc80008400000 */
[----:B------:R-:W-:Y:S01]  /*15360*/  FFMA R151, R151, UR22, R10 ;  /* 0x0000001697977c23 */ /* 0x000fe2000800000a */
[----:B------:R-:W-:Y:S06]  /*15370*/  @!P2 BRA `(.L_x_409) ;  /* 0x0000004c0054a947 */ /* 0x000fec0003800000 */
[----:B------:R0:W-:Y:S01]  /*15380*/  STG.E desc[UR18][R6.64+0x220], R151 ;  /* 0x0002209706007986 */ /* 0x0001e2000c101912 */
[----:B------:R-:W-:Y:S05]  /*15390*/  BRA `(.L_x_409) ;  /* 0x0000004c004c7947 */ /* 0x000fea0003800000 */
.L_x_26:
[----:B------:R-:W3:Y:S01]  /*153a0*/  LDL.LU R2, [R1] ;  /* 0x0000000001027983 */ /* 0x000ee20000300800 */
[----:B------:R-:W-:-:S03]  /*153b0*/  ULDC.64 UR8, c[0x0][0x6c0] ;  /* 0x0001b00000087ab9 */ /* 0x000fc60000000a00 */
[----:B------:R-:W4:Y:S04]  /*153c0*/  LDL.LU R6, [R1+0x4] ;  /* 0x0000040001067983 */ /* 0x000f280000300800 */
[----:B------:R-:W5:Y:S04]  /*153d0*/  LDL.LU R7, [R1+0x8] ;  /* 0x0000080001077983 */ /* 0x000f680000300800 */
[----:B------:R-:W2:Y:S04]  /*153e0*/  LDL.LU R8, [R1+0xc] ;  /* 0x00000c0001087983 */ /* 0x000ea80000300800 */
        /* <DEDUP_REMOVED lines=50> */
[----:B------:R-:W2:Y:S01]  /*15710*/  LDL.LU R193, [R1+0x154] ;  /* 0x0001540001c17983 */ /* 0x000ea20000300800 */
[----:B------:R-:W-:-:S03]  /*15720*/  LEA R4, P3, R12, UR8, 0x2 ;  /* 0x000000080c047c11 */ /* 0x000fc6000f8610ff */
[----:B------:R-:W2:Y:S04]  /*15730*/  LDL.LU R192, [R1+0x158] ;  /* 0x0001580001c07983 */ /* 0x000ea80000300800 */
[----:B------:R-:W2:Y:S04]  /*15740*/  LDL.LU R191, [R1+0x15c] ;  /* 0x00015c0001bf7983 */ /* 0x000ea80000300800 */
[----:B------:R-:W2:Y:S04]  /*15750*/  LDL.LU R190, [R1+0x160] ;  /* 0x0001600001be7983 */ /* 0x000ea80000300800 */
[----:B------:R-:W2:Y:S01]  /*15760*/  LDL.LU R189, [R1+0x164] ;  /* 0x0001640001bd7983 */ /* 0x000ea20000300800 */
[----:B------:R-:W-:-:S03]  /*15770*/  LEA.HI.X R5, R12, UR9, R18, 0x2, P3 ;  /* 0x000000090c057c11 */ /* 0x000fc600098f1412 */
[----:B------:R-:W2:Y:S04]  /*15780*/  LDL.LU R188, [R1+0x168] ;  /* 0x0001680001bc7983 */ /* 0x000ea80000300800 */
[----:B------:R-:W2:Y:S04]  /*15790*/  LDL.LU R187, [R1+0x16c] ;  /* 0x00016c0001bb7983 */ /* 0x000ea80000300800 */
[----:B------:R-:W2:Y:S04]  /*157a0*/  LDL.LU R186, [R1+0x170] ;  /* 0x0001700001ba7983 */ /* 0x000ea80000300800 */
[----:B------:R-:W2:Y:S04]  /*157b0*/  LDL.LU R185, [R1+0x174] ;  /* 0x0001740001b97983 */ /* 0x000ea80000300800 */
[----:B------:R-:W2:Y:S04]  /*157c0*/  LDL.LU R184, [R1+0x178] ;  /* 0x0001780001b87983 */ /* 0x000ea80000300800 */
[----:B------:R-:W2:Y:S01]  /*157d0*/  LDL.LU R183, [R1+0x17c] ;  /* 0x00017c0001b77983 */ /* 0x000ea20000300800 */
[----:B------:R-:W-:-:S03]  /*157e0*/  ISETP.GT.AND P3, PT, R0, 0x1, P1 ;  /* 0x000000010000780c */ /* 0x000fc60000f64270 */
[----:B------:R-:W2:Y:S04]  /*157f0*/  LDL.LU R182, [R1+0x180] ;  /* 0x0001800001b67983 */ /* 0x000ea80000300800 */
[----:B------:R-:W2:Y:S01]  /*15800*/  LDL.LU R181, [R1+0x184] ;  /* 0x0001840001b57983 */ /* 0x000ea20000300800 */
[----:B------:R-:W-:-:S03]  /*15810*/  USHF.L.U64.HI UR8, UR28, 0x2, UR29 ;  /* 0x000000021c087899 */ /* 0x000fc6000801021d */
        /* <DEDUP_REMOVED lines=8> */
[----:B---3--:R-:W-:-:S03]  /*158a0*/  FMUL R2, R2, UR22 ;  /* 0x0000001602027c20 */ /* 0x008fc60008400000 */
[----:B------:R-:W3:Y:S04]  /*158b0*/  LDL.LU R172, [R1+0x1a8] ;  /* 0x0001a80001ac7983 */ /* 0x000ee80000300800 */
[----:B------:R0:W-:Y:S01]  /*158c0*/  @P2 STG.E desc[UR18][R4.64], R2 ;  /* 0x0000000204002986 */ /* 0x0001e2000c101912 */
[----:B----4-:R-:W-:-:S03]  /*158d0*/  FMUL R6, R6, UR22 ;  /* 0x0000001606067c20 */ /* 0x010fc60008400000 */
[----:B------:R-:W4:Y:S04]  /*158e0*/  LDL.LU R171, [R1+0x1ac] ;  /* 0x0001ac0001ab7983 */ /* 0x000f280000300800 */
[----:B------:R-:W4:Y:S01]  /*158f0*/  LDL.LU R170, [R1+0x1b0] ;  /* 0x0001b00001aa7983 */ /* 0x000f220000300800 */
[----:B0-----:R-:W-:-:S03]  /*15900*/  MOV R2, UR28 ;  /* 0x0000001c00027c02 */ /* 0x001fc60008000f00 */
[----:B------:R-:W4:Y:S01]  /*15910*/  LDL.LU R169, [R1+0x1b4] ;  /* 0x0001b40001a97983 */ /* 0x000f220000300800 */
[----:B------:R-:W-:-:S03]  /*15920*/  LEA R2, P2, R2, R4, 0x2 ;  /* 0x0000000402027211 */ /* 0x000fc600078410ff */
[----:B------:R-:W4:Y:S01]  /*15930*/  LDL.LU R168, [R1+0x1b8] ;  /* 0x0001b80001a87983 */ /* 0x000f220000300800 */
[----:B------:R-:W-:-:S03]  /*15940*/  IADD3.X R3, R5, UR8, RZ, P2, !PT ;  /* 0x0000000805037c10 */ /* 0x000fc600097fe4ff */
[----:B------:R-:W4:Y:S04]  /*15950*/  LDL.LU R167, [R1+0x1bc] ;  /* 0x0001bc0001a77983 */ /* 0x000f280000300800 */
[----:B------:R-:W4:Y:S04]  /*15960*/  LDL.LU R166, [R1+0x1c0] ;  /* 0x0001c00001a67983 */ /* 0x000f280000300800 */
[----:B------:R2:W-:Y:S01]  /*15970*/  @P3 STG.E desc[UR18][R2.64], R6 ;  /* 0x0000000602003986 */ /* 0x0005e2000c101912 */
[----:B------:R-:W-:-:S03]  /*15980*/  ISETP.GT.AND P3, PT, R231, 0x8, PT ;  /* 0x00000008e700780c */ /* 0x000fc60003f64270 */
[----:B------:R-:W4:Y:S01]  /*15990*/  LDL.LU R165, [R1+0x1c4] ;  /* 0x0001c40001a57983 */ /* 0x000f220000300800 */
[----:B------:R-:W-:-:S03]  /*159a0*/  ISETP.GT.AND P2, PT, R0, RZ, P3 ;  /* 0x000000ff0000720c */ /* 0x000fc60001f44270 */
[----:B------:R-:W4:Y:S04]  /*159b0*/  LDL.LU R164, [R1+0x1c8] ;  /* 0x0001c80001a47983 */ /* 0x000f280000300800 */
[----:B------:R-:W4:Y:S04]  /*159c0*/  LDL.LU R163, [R1+0x1cc] ;  /* 0x0001cc0001a37983 */ /* 0x000f280000300800 */
[----:B------:R-:W4:Y:S04]  /*159d0*/  LDL.LU R162, [R1+0x1d0] ;  /* 0x0001d00001a27983 */ /* 0x000f280000300800 */
[----:B------:R-:W4:Y:S04]  /*159e0*/  LDL.LU R161, [R1+0x1d4] ;  /* 0x0001d40001a17983 */ /* 0x000f280000300800 */
[----:B------:R-:W4:Y:S04]  /*159f0*/  LDL.LU R160, [R1+0x1d8] ;  /* 0x0001d80001a07983 */ /* 0x000f280000300800 */
[----:B------:R-:W4:Y:S04]  /*15a00*/  LDL.LU R159, [R1+0x1dc] ;  /* 0x0001dc00019f7983 */ /* 0x000f280000300800 */
[----:B------:R-:W4:Y:S04]  /*15a10*/  LDL.LU R158, [R1+0x1e0] ;  /* 0x0001e000019e7983 */ /* 0x000f280000300800 */
[----:B------:R-:W4:Y:S01]  /*15a20*/  LDL.LU R157, [R1+0x1e4] ;  /* 0x0001e400019d7983 */ /* 0x000f220000300800 */
[----:B-----5:R-:W-:-:S03]  /*15a30*/  FMUL R7, R7, UR22 ;  /* 0x0000001607077c20 */ /* 0x020fc60008400000 */
[----:B------:R-:W5:Y:S04]  /*15a40*/  LDL.LU R156, [R1+0x1e8] ;  /* 0x0001e800019c7983 */ /* 0x000f680000300800 */
[----:B------:R-:W5:Y:S04]  /*15a50*/  LDL.LU R155, [R1+0x1ec] ;  /* 0x0001ec00019b7983 */ /* 0x000f680000300800 */
[----:B------:R-:W5:Y:S04]  /*15a60*/  LDL.LU R154, [R1+0x1f0] ;  /* 0x0001f000019a7983 */ /* 0x000f680000300800 */
[----:B------:R-:W5:Y:S04]  /*15a70*/  LDL.LU R152, [R1+0x1f4] ;  /* 0x0001f40001987983 */ /* 0x000f680000300800 */
[----:B------:R-:W5:Y:S04]  /*15a80*/  LDL.LU R22, [R1+0x1f8] ;  /* 0x0001f80001167983 */ /* 0x000f680000300800 */
[----:B------:R-:W5:Y:S04]  /*15a90*/  LDL.LU R20, [R1+0x1fc] ;  /* 0x0001fc0001147983 */ /* 0x000f680000300800 */
[----:B------:R-:W3:Y:S04]  /*15aa0*/  LDL.LU R12, [R1+0x68] ;  /* 0x00006800010c7983 */ /* 0x000ee80000300800 */
[----:B------:R-:W4:Y:S04]  /*15ab0*/  LDL.LU R13, [R1+0x7c] ;  /* 0x00007c00010d7983 */ /* 0x000f280000300800 */
[----:B------:R-:W5:Y:S01]  /*15ac0*/  LDL.LU R18, [R1+0xa4] ;  /* 0x0000a40001127983 */ /* 0x000f620000300800 */
[----:B------:R-:W-:Y:S01]  /*15ad0*/  ISETP.GT.AND P4, PT, R0, 0x1, P3 ;  /* 0x000000010000780c */ /* 0x000fe20001f84270 */
[----:B--2---:R-:W-:-:S02]  /*15ae0*/  FMUL R6, R8, UR22 ;  /* 0x0000001608067c20 */ /* 0x004fc40008400000 */
[----:B------:R0:W-:Y:S04]  /*15af0*/  @P2 STG.E desc[UR18][R4.64+0x20], R7 ;  /* 0x0000200704002986 */ /* 0x0001e8000c101912 */
[----:B0-----:R-:W2:Y:S01]  /*15b00*/  LDL.LU R7, [R1+0x10] ;  /* 0x0000100001077983 */ /* 0x001ea20000300800 */
[----:B------:R-:W-:Y:S01]  /*15b10*/  IMAD.U32 R8, RZ, RZ, UR28 ;  /* 0x0000001cff087e24 */ /* 0x000fe2000f8e00ff */
[----:B------:R-:W-:Y:S01]  /*15b20*/  ISETP.GT.AND P2, PT, R0, 0x8, P1 ;  /* 0x000000080000780c */ /* 0x000fe20000f44270 */
[----:B------:R-:W-:-:S03]  /*15b30*/  UIMAD UR8, UR29, 0x1c, URZ ;  /* 0x0000001c1d0878a4 */ /* 0x000fc6000f8e023f */
[----:B------:R2:W-:Y:S01]  /*15b40*/  @P4 STG.E desc[UR18][R2.64+0x20], R6 ;  /* 0x0000200602004986 */ /* 0x0005e2000c101912 */
[----:B------:R-:W-:Y:S01]  /*15b50*/  IMAD.WIDE.U32 R8, R8, 0x1c, R2 ;  /* 0x0000001c08087825 */ /* 0x000fe200078e0002 */
[----:B------:R-:W-:Y:S01]  /*15b60*/  USHF.L.U32 UR9, UR28, 0x5, URZ ;  /* 0x000000051c097899 */ /* 0x000fe2000800063f */
[----:B------:R-:W-:Y:S01]  /*15b70*/  ISETP.GT.AND P4, PT, R0, 0x9, P1 ;  /* 0x000000090000780c */ /* 0x000fe20000f84270 */
[----:B------:R-:W-:Y:S01]  /*15b80*/  USHF.L.U64.HI UR29, UR28, 0x5, UR29 ;  /* 0x000000051c1d7899 */ /* 0x000fe2000801021d */
[----:B------:R-:W-:Y:S02]  /*15b90*/  VIADD R9, R9, UR8 ;  /* 0x0000000809097c36 */ /* 0x000fe40008000000 */
[----:B------:R-:W-:Y:S01]  /*15ba0*/  FMUL R10, R10, UR22 ;  /* 0x000000160a0a7c20 */ /* 0x000fe20008400000 */
[----:B--2---:R-:W-:-:S05]  /*15bb0*/  FMUL R6, R7, UR22 ;  /* 0x0000001607067c20 */ /* 0x004fca0008400000 */
[----:B------:R0:W-:Y:S02]  /*15bc0*/  @P2 STG.E desc[UR18][R8.64], R6 ;  /* 0x0000000608002986 */ /* 0x0001e4000c101912 */
[----:B0-----:R-:W-:-:S04]  /*15bd0*/  IADD3 R6, P2, R2, UR9, RZ ;  /* 0x0000000902067c10 */ /* 0x001fc8000ff5e0ff */
[----:B------:R-:W-:-:S05]  /*15be0*/  IADD3.X R7, R3, UR29, RZ, P2, !PT ;  /* 0x0000001d03077c10 */ /* 0x000fca00097fe4ff */
[----:B------:R0:W-:Y:S04]  /*15bf0*/  @P4 STG.E desc[UR18][R6.64], R10 ;  /* 0x0000000a06004986 */ /* 0x0001e8000c101912 */
[----:B0-----:R-:W2:Y:S01]  /*15c00*/  LDL.LU R10, [R1+0x18] ;  /* 0x00001800010a7983 */ /* 0x001ea20000300800 */
[----:B------:R-:W-:Y:S01]  /*15c10*/  ISETP.GT.AND P2, PT, R0, 0x8, P3 ;  /* 0x000000080000780c */ /* 0x000fe20001f44270 */
[----:B--2---:R-:W-:-:S12]  /*15c20*/  FMUL R10, R10, UR22 ;  /* 0x000000160a0a7c20 */ /* 0x004fd80008400000 */
[----:B------:R0:W-:Y:S04]  /*15c30*/  @P2 STG.E desc[UR18][R8.64+0x20], R10 ;  /* 0x0000200a08002986 */ /* 0x0001e8000c101912 */
[----:B0-----:R-:W2:Y:S04]  /*15c40*/  LDL.LU R9, [R1+0x1c] ;  /* 0x00001c0001097983 */ /* 0x001ea80000300800 */
[----:B------:R-:W3:Y:S01]  /*15c50*/  LDL.LU R10, [R1+0x20] ;  /* 0x00002000010a7983 */ /* 0x000ee20000300800 */
[----:B------:R-:W-:Y:S01]  /*15c60*/  ISETP.GT.AND P2, PT, R0, 0x9, P3 ;  /* 0x000000090000780c */ /* 0x000fe20001f44270 */
[----:B--2---:R-:W-:Y:S01]  /*15c70*/  FMUL R8, R9, UR22 ;  /* 0x0000001609087c20 */ /* 0x004fe20008400000 */
[----:B---3--:R-:W-:-:S11]  /*15c80*/  FMUL R10, R10, UR22 ;  /* 0x000000160a0a7c20 */ /* 0x008fd60008400000 */
[----:B------:R0:W-:Y:S01]  /*15c90*/  @P2 STG.E desc[UR18][R6.64+0x20], R8 ;  /* 0x0000200806002986 */ /* 0x0001e2000c101912 */
[----:B------:R-:W-:Y:S02]  /*15ca0*/  ISETP.GT.AND P2, PT, R0, 0x10, P1 ;  /* 0x000000100000780c */ /* 0x000fe40000f44270 */
[----:B0-----:R-:W-:-:S05]  /*15cb0*/  MOV R8, UR28 ;  /* 0x0000001c00087c02 */ /* 0x001fca0008000f00 */
[----:B------:R-:W-:-:S04]  /*15cc0*/  IMAD.WIDE.U32 R8, R8, 0x1c, R6 ;  /* 0x0000001c08087825 */ /* 0x000fc800078e0006 */
[----:B------:R-:W-:-:S05]  /*15cd0*/  VIADD R9, R9, UR8 ;  /* 0x0000000809097c36 */ /* 0x000fca0008000000 */
[----:B------:R0:W-:Y:S04]  /*15ce0*/  @P2 STG.E desc[UR18][R8.64], R10 ;  /* 0x0000000a08002986 */ /* 0x0001e8000c101912 */
[----:B0-----:R-:W2:Y:S01]  /*15cf0*/  LDL.LU R10, [R1+0x28] ;  /* 0x00002800010a7983 */ /* 0x001ea20000300800 */
[C---:B------:R-:W-:Y:S01]  /*15d00*/  ISETP.GT.AND P6, PT, R0.reuse, 0x11, P1 ;  /* 0x000000110000780c */ /* 0x040fe20000fc4270 */
[----:B------:R-:W-:Y:S01]  /*15d10*/  FMUL R11, R11, UR22 ;  /* 0x000000160b0b7c20 */ /* 0x000fe20008400000 */
[----:B------:R-:W-:Y:S02]  /*15d20*/  ISETP.GT.AND P2, PT, R0, 0x10, P3 ;  /* 0x000000100000780c */ /* 0x000fe40001f44270 */
[----:B------:R-:W-:Y:S02]  /*15d30*/  IADD3 R6, P5, R6, UR9, RZ ;  /* 0x0000000906067c10 */ /* 0x000fe4000ffbe0ff */
[----:B------:R-:W-:-:S02]  /*15d40*/  ISETP.GT.AND P4, PT, R0, 0x11, P3 ;  /* 0x000000110000780c */ /* 0x000fc40001f84270 */
[----:B------:R-:W-:-:S05]  /*15d50*/  IADD3.X R7, R7, UR29, RZ, P5, !PT ;  /* 0x0000001d07077c10 */ /* 0x000fca000affe4ff */
[----:B------:R0:W-:Y:S04]  /*15d60*/  @P6 STG.E desc[UR18][R6.64], R11 ;  /* 0x0000000b06006986 */ /* 0x0001e8000c101912 */
[----:B0-----:R-:W3:Y:S01]  /*15d70*/  LDL.LU R11, [R1+0x34] ;  /* 0x00003400010b7983 */ /* 0x001ee20000300800 */
[----:B--2---:R-:W-:-:S05]  /*15d80*/  FMUL R10, R10, UR22 ;  /* 0x000000160a0a7c20 */ /* 0x004fca0008400000 */
[----:B------:R0:W-:Y:S04]  /*15d90*/  @P2 STG.E desc[UR18][R8.64+0x20], R10 ;  /* 0x0000200a08002986 */ /* 0x0001e8000c101912 */
[----:B0-----:R-:W2:Y:S04]  /*15da0*/  LDL.LU R9, [R1+0x2c] ;  /* 0x00002c0001097983 */ /* 0x001ea80000300800 */
[----:B------:R-:W4:Y:S01]  /*15db0*/  LDL.LU R10, [R1+0x30] ;  /* 0x00003000010a7983 */ /* 0x000f220000300800 */
[----:B------:R-:W-:Y:S01]  /*15dc0*/  ISETP.GT.AND P2, PT, R0, 0x18, P1 ;  /* 0x000000180000780c */ /* 0x000fe20000f44270 */
[----:B--2---:R-:W-:-:S05]  /*15dd0*/  FMUL R8, R9, UR22 ;  /* 0x0000001609087c20 */ /* 0x004fca0008400000 */
[----:B------:R0:W-:Y:S01]  /*15de0*/  @P4 STG.E desc[UR18][R6.64+0x20], R8 ;  /* 0x0000200806004986 */ /* 0x0001e2000c101912 */
[----:B----4-:R-:W-:Y:S01]  /*15df0*/  FMUL R10, R10, UR22 ;  /* 0x000000160a0a7c20 */ /* 0x010fe20008400000 */
[----:B0-----:R-:W-:-:S04]  /*15e00*/  IMAD.U32 R8, RZ, RZ, UR28 ;  /* 0x0000001cff087e24 */ /* 0x001fc8000f8e00ff */
[----:B------:R-:W-:-:S05]  /*15e10*/  IMAD.WIDE.U32 R8, R8, 0x1c, R6 ;  /* 0x0000001c08087825 */ /* 0x000fca00078e0006 */
[----:B------:R-:W-:-:S05]  /*15e20*/  IADD3 R9, R9, UR8, RZ ;  /* 0x0000000809097c10 */ /* 0x000fca000fffe0ff */
[----:B------:R0:W-:Y:S04]  /*15e30*/  @P2 STG.E desc[UR18][R8.64], R10 ;  /* 0x0000000a08002986 */ /* 0x0001e8000c101912 */
[----:B0-----:R-:W2:Y:S01]  /*15e40*/  LDL.LU R10, [R1+0x38] ;  /* 0x00003800010a7983 */ /* 0x001ea20000300800 */
[C---:B------:R-:W-:Y:S02]  /*15e50*/  ISETP.GT.AND P6, PT, R0.reuse, 0x19, P1 ;  /* 0x000000190000780c */ /* 0x040fe40000fc4270 */
[----:B------:R-:W-:Y:S02]  /*15e60*/  ISETP.GT.AND P2, PT, R0, 0x18, P3 ;  /* 0x000000180000780c */ /* 0x000fe40001f44270 */
[----:B------:R-:W-:Y:S01]  /*15e70*/  IADD3 R6, P5, R6, UR9, RZ ;  /* 0x0000000906067c10 */ /* 0x000fe2000ffbe0ff */
[----:B---3--:R-:W-:-:S03]  /*15e80*/  FMUL R11, R11, UR22 ;  /* 0x000000160b0b7c20 */ /* 0x008fc60008400000 */
[----:B------:R-:W-:-:S05]  /*15e90*/  IADD3.X R7, R7, UR29, RZ, P5, !PT ;  /* 0x0000001d07077c10 */ /* 0x000fca000affe4ff */
[----:B------:R0:W-:Y:S04]  /*15ea0*/  @P6 STG.E desc[UR18][R6.64], R11 ;  /* 0x0000000b06006986 */ /* 0x0001e8000c101912 */
[----:B0-----:R-:W3:Y:S01]  /*15eb0*/  LDL.LU R11, [R1+0x44] ;  /* 0x00004400010b7983 */ /* 0x001ee20000300800 */
[----:B--2---:R-:W-:-:S05]  /*15ec0*/  FMUL R10, R10, UR22 ;  /* 0x000000160a0a7c20 */ /* 0x004fca0008400000 */
[----:B------:R0:W-:Y:S04]  /*15ed0*/  @P2 STG.E desc[UR18][R8.64+0x20], R10 ;  /* 0x0000200a08002986 */ /* 0x0001e8000c101912 */
[----:B0-----:R-:W2:Y:S04]  /*15ee0*/  LDL.LU R9, [R1+0x3c] ;  /* 0x00003c0001097983 */ /* 0x001ea80000300800 */
[----:B------:R-:W4:Y:S01]  /*15ef0*/  LDL.LU R10, [R1+0x40] ;  /* 0x00004000010a7983 */ /* 0x000f220000300800 */
[C---:B------:R-:W-:Y:S02]  /*15f00*/  ISETP.GT.AND P4, PT, R0.reuse, 0x19, P3 ;  /* 0x000000190000780c */ /* 0x040fe40001f84270 */
[----:B------:R-:W-:Y:S01]  /*15f10*/  ISETP.GT.AND P2, PT, R0, 0x20, P1 ;  /* 0x000000200000780c */ /* 0x000fe20000f44270 */
[----:B--2---:R-:W-:-:S10]  /*15f20*/  FMUL R8, R9, UR22 ;  /* 0x0000001609087c20 */ /* 0x004fd40008400000 */
[----:B------:R0:W-:Y:S01]  /*15f30*/  @P4 STG.E desc[UR18][R6.64+0x20], R8 ;  /* 0x0000200806004986 */ /* 0x0001e2000c101912 */
[----:B----4-:R-:W-:Y:S01]  /*15f40*/  FMUL R10, R10, UR22 ;  /* 0x000000160a0a7c20 */ /* 0x010fe20008400000 */
[----:B0-----:R-:W-:-:S04]  /*15f50*/  IMAD.U32 R8, RZ, RZ, UR28 ;  /* 0x0000001cff087e24 */ /* 0x001fc8000f8e00ff */
[----:B------:R-:W-:-:S04]  /*15f60*/  IMAD.WIDE.U32 R8, R8, 0x1c, R6 ;  /* 0x0000001c08087825 */ /* 0x000fc800078e0006 */
[----:B------:R-:W-:-:S05]  /*15f70*/  VIADD R9, R9, UR8 ;  /* 0x0000000809097c36 */ /* 0x000fca0008000000 */
        /* <DEDUP_REMOVED lines=18> */
[----:B0-----:R-:W-:-:S05]  /*160a0*/  MOV R8, UR28 ;  /* 0x0000001c00087c02 */ /* 0x001fca0008000f00 */
        /* <DEDUP_REMOVED lines=16> */
[----:B------:R-:W-:-:S02]  /*161b0*/  ISETP.GT.AND P5, PT, R0, 0x30, P1 ;  /* 0x000000300000780c */ /* 0x000fc40000fa4270 */
[C---:B------:R-:W-:Y:S01]  /*161c0*/  ISETP.GT.AND P6, PT, R0.reuse, 0x31, P1 ;  /* 0x000000310000780c */ /* 0x040fe20000fc4270 */
[----:B---3--:R-:W-:Y:S01]  /*161d0*/  FMUL R11, R11, UR22 ;  /* 0x000000160b0b7c20 */ /* 0x008fe20008400000 */
[----:B------:R-:W-:Y:S01]  /*161e0*/  ISETP.GT.AND P2, PT, R0, 0x30, P3 ;  /* 0x000000300000780c */ /* 0x000fe20001f44270 */
[----:B------:R-:W-:Y:S01]  /*161f0*/  FMUL R12, R12, UR22 ;  /* 0x000000160c0c7c20 */ /* 0x000fe20008400000 */
[----:B--2---:R-:W-:Y:S01]  /*16200*/  FMUL R8, R9, UR22 ;  /* 0x0000001609087c20 */ /* 0x004fe20008400000 */
[----:B------:R-:W-:-:S04]  /*16210*/  IMAD.U32 R9, RZ, RZ, UR28 ;  /* 0x0000001cff097e24 */ /* 0x000fc8000f8e00ff */
[----:B------:R0:W-:Y:S01]  /*16220*/  @P4 STG.E desc[UR18][R6.64+0x20], R8 ;  /* 0x0000200806004986 */ /* 0x0001e2000c101912 */
[----:B----4-:R-:W-:Y:S01]  /*16230*/  FMUL R10, R10, UR22 ;  /* 0x000000160a0a7c20 */ /* 0x010fe20008400000 */
[----:B0-----:R-:W-:Y:S01]  /*16240*/  IMAD.WIDE.U32 R8, R9, 0x1c, R6 ;  /* 0x0000001c09087825 */ /* 0x001fe200078e0006 */
[----:B------:R-:W-:-:S04]  /*16250*/  IADD3 R6, P4, R6, UR9, RZ ;  /* 0x0000000906067c10 */ /* 0x000fc8000ff9e0ff */
[----:B------:R-:W-:Y:S02]  /*16260*/  IADD3 R9, R9, UR8, RZ ;  /* 0x0000000809097c10 */ /* 0x000fe4000fffe0ff */
[----:B------:R-:W-:-:S03]  /*16270*/  IADD3.X R7, R7, UR29, RZ, P4, !PT ;  /* 0x0000001d07077c10 */ /* 0x000fc6000a7fe4ff */
[----:B------:R0:W-:Y:S04]  /*16280*/  @P5 STG.E desc[UR18][R8.64], R11 ;  /* 0x0000000b08005986 */ /* 0x0001e8000c101912 */
[----:B------:R1:W-:Y:S01]  /*16290*/  @P6 STG.E desc[UR18][R6.64], R10 ;  /* 0x0000000a06006986 */ /* 0x0003e2000c101912 */
[----:B0-----:R-:W-:-:S04]  /*162a0*/  IMAD.U32 R11, RZ, RZ, UR28 ;  /* 0x0000001cff0b7e24 */ /* 0x001fc8000f8e00ff */
[----:B-1----:R-:W-:Y:S01]  /*162b0*/  IMAD.WIDE.U32 R10, R11, 0x1c, R6 ;  /* 0x0000001c0b0a7825 */ /* 0x002fe200078e0006 */
[----:B------:R0:W-:Y:S04]  /*162c0*/  @P2 STG.E desc[UR18][R8.64+0x20], R12 ;  /* 0x0000200c08002986 */ /* 0x0001e8000c101912 */
[----:B0-----:R-:W2:Y:S01]  /*162d0*/  LDL.LU R12, [R1+0x78] ;  /* 0x00007800010c7983 */ /* 0x001ea20000300800 */
[----:B------:R-:W-:-:S03]  /*162e0*/  VIADD R9, R11, UR8 ;  /* 0x000000080b097c36 */ /* 0x000fc60008000000 */
[----:B------:R-:W3:Y:S01]  /*162f0*/  LDL.LU R11, [R1+0x6c] ;  /* 0x00006c00010b7983 */ /* 0x000ee20000300800 */
[----:B------:R-:W-:-:S03]  /*16300*/  MOV R8, R10 ;  /* 0x0000000a00087202 */ /* 0x000fc60000000f00 */
[----:B------:R-:W4:Y:S01]  /*16310*/  LDL.LU R10, [R1+0x70] ;  /* 0x00007000010a7983 */ /* 0x000f220000300800 */
[C---:B------:R-:W-:Y:S02]  /*16320*/  ISETP.GT.AND P4, PT, R0.reuse, 0x31, P3 ;  /* 0x000000310000780c */ /* 0x040fe40001f84270 */
[C---:B------:R-:W-:Y:S02]  /*16330*/  ISETP.GT.AND P6, PT, R0.reuse, 0x38, P1 ;  /* 0x000000380000780c */ /* 0x040fe40000fc4270 */
[----:B------:R-:W-:Y:S01]  /*16340*/  ISETP.GT.AND P2, PT, R0, 0x39, P1 ;  /* 0x000000390000780c */ /* 0x000fe20000f44270 */
[----:B------:R-:W-:Y:S01]  /*16350*/  FMUL R14, R14, UR22 ;  /* 0x000000160e0e7c20 */ /* 0x000fe20008400000 */
[----:B---3--:R-:W-:-:S07]  /*16360*/  FMUL R11, R11, UR22 ;  /* 0x000000160b0b7c20 */ /* 0x008fce0008400000 */
[----:B------:R0:W-:Y:S01]  /*16370*/  @P4 STG.E desc[UR18][R6.64+0x20], R11 ;  /* 0x0000200b06004986 */ /* 0x0001e2000c101912 */
[----:B------:R-:W-:Y:S01]  /*16380*/  ISETP.GT.AND P4, PT, R0, 0x38, P3 ;  /* 0x000000380000780c */ /* 0x000fe20001f84270 */
[----:B----4-:R-:W-:Y:S01]  /*16390*/  FMUL R10, R10, UR22 ;  /* 0x000000160a0a7c20 */ /* 0x010fe20008400000 */
[----:B--2---:R-:W-:Y:S01]  /*163a0*/  FMUL R12, R12, UR22 ;  /* 0x000000160c0c7c20 */ /* 0x004fe20008400000 */
[----:B0-----:R-:W-:-:S04]  /*163b0*/  IADD3 R6, P5, R6, UR9, RZ ;  /* 0x0000000906067c10 */ /* 0x001fc8000ffbe0ff */
[----:B------:R-:W-:Y:S01]  /*163c0*/  IADD3.X R7, R7, UR29, RZ, P5, !PT ;  /* 0x0000001d07077c10 */ /* 0x000fe2000affe4ff */
[----:B------:R-:W-:Y:S04]  /*163d0*/  @P6 STG.E desc[UR18][R8.64], R10 ;  /* 0x0000000a08006986 */ /* 0x000fe8000c101912 */
[----:B------:R-:W-:Y:S04]  /*163e0*/  @P2 STG.E desc[UR18][R6.64], R14 ;  /* 0x0000000e06002986 */ /* 0x000fe8000c101912 */
[----:B------:R0:W-:Y:S04]  /*163f0*/  @P4 STG.E desc[UR18][R8.64+0x20], R12 ;  /* 0x0000200c08004986 */ /* 0x0001e8000c101912 */
[----:B0-----:R-:W2:Y:S04]  /*16400*/  LDL.LU R8, [R1+0x80] ;  /* 0x0000800001087983 */ /* 0x001ea80000300800 */
[----:B------:R-:W3:Y:S04]  /*16410*/  LDL.LU R12, [R1+0x84] ;  /* 0x00008400010c7983 */ /* 0x000ee80000300800 */
[----:B------:R-:W4:Y:S01]  /*16420*/  LDL.LU R9, [R1+0x88] ;  /* 0x0000880001097983 */ /* 0x000f220000300800 */
[C---:B------:R-:W-:Y:S01]  /*16430*/  ISETP.GT.AND P6, PT, R0.reuse, 0x39, P3 ;  /* 0x000000390000780c */ /* 0x040fe20001fc4270 */
[----:B------:R-:W-:Y:S01]  /*16440*/  FMUL R13, R13, UR22 ;  /* 0x000000160d0d7c20 */ /* 0x000fe20008400000 */
[----:B------:R-:W-:Y:S01]  /*16450*/  IMAD.U32 R10, RZ, RZ, UR28 ;  /* 0x0000001cff0a7e24 */ /* 0x000fe2000f8e00ff */
[----:B------:R-:W-:-:S02]  /*16460*/  ISETP.GT.AND P5, PT, R0, 0x40, P1 ;  /* 0x000000400000780c */ /* 0x000fc40000fa4270 */
[----:B------:R-:W-:Y:S01]  /*16470*/  ISETP.GT.AND P4, PT, R0, 0x41, P1 ;  /* 0x000000410000780c */ /* 0x000fe20000f84270 */
[----:B------:R-:W-:-:S07]  /*16480*/  IMAD.WIDE.U32 R10, R10, 0x1c, R6 ;  /* 0x0000001c0a0a7825 */ /* 0x000fce00078e0006 */
[----:B------:R0:W-:Y:S01]  /*16490*/  @P6 STG.E desc[UR18][R6.64+0x20], R13 ;  /* 0x0000200d06006986 */ /* 0x0001e2000c101912 */
[----:B------:R-:W-:Y:S01]  /*164a0*/  ISETP.GT.AND P6, PT, R0, 0x40, P3 ;  /* 0x000000400000780c */ /* 0x000fe20001fc4270 */
[----:B------:R-:W-:Y:S01]  /*164b0*/  VIADD R11, R11, UR8 ;  /* 0x000000080b0b7c36 */ /* 0x000fe20008000000 */
[----:B0-----:R-:W-:-:S04]  /*164c0*/  IADD3 R6, P2, R6, UR9, RZ ;  /* 0x0000000906067c10 */ /* 0x001fc8000ff5e0ff */
[----:B------:R-:W-:Y:S01]  /*164d0*/  IADD3.X R7, R7, UR29, RZ, P2, !PT ;  /* 0x0000001d07077c10 */ /* 0x000fe200097fe4ff */
[----:B--2---:R-:W-:Y:S01]  /*164e0*/  FMUL R8, R8, UR22 ;  /* 0x0000001608087c20 */ /* 0x004fe20008400000 */
[----:B---3--:R-:W-:-:S04]  /*164f0*/  FMUL R12, R12, UR22 ;  /* 0x000000160c0c7c20 */ /* 0x008fc80008400000 */
[----:B------:R-:W-:Y:S01]  /*16500*/  @P5 STG.E desc[UR18][R10.64], R8 ;  /* 0x000000080a005986 */ /* 0x000fe2000c101912 */
[----:B----4-:R-:W-:-:S03]  /*16510*/  FMUL R13, R9, UR22 ;  /* 0x00000016090d7c20 */ /* 0x010fc60008400000 */
[----:B------:R0:W-:Y:S04]  /*16520*/  @P4 STG.E desc[UR18][R6.64], R12 ;  /* 0x0000000c06004986 */ /* 0x0001e8000c101912 */
[----:B------:R1:W-:Y:S04]  /*16530*/  @P6 STG.E desc[UR18][R10.64+0x20], R13 ;  /* 0x0000200d0a006986 */ /* 0x0003e8000c101912 */
[----:B0-----:R-:W2:Y:S04]  /*16540*/  LDL.LU R12, [R1+0x8c] ;  /* 0x00008c00010c7983 */ /* 0x001ea80000300800 */
[----:B-1----:R-:W3:Y:S01]  /*16550*/  LDL.LU R11, [R1+0x90] ;  /* 0x00009000010b7983 */ /* 0x002ee20000300800 */
[----:B------:R-:W-:-:S02]  /*16560*/  ISETP.GT.AND P5, PT, R0, 0x41, P3 ;  /* 0x000000410000780c */ /* 0x000fc40001fa4270 */
[----:B------:R-:W-:Y:S02]  /*16570*/  MOV R8, UR28 ;  /* 0x0000001c00087c02 */ /* 0x000fe40008000f00 */
[----:B------:R-:W-:-:S03]  /*16580*/  ISETP.GT.AND P2, PT, R0, 0x48, P1 ;  /* 0x000000480000780c */ /* 0x000fc60000f44270 */
[----:B------:R-:W-:Y:S01]  /*16590*/  IMAD.WIDE.U32 R8, R8, 0x1c, R6 ;  /* 0x0000001c08087825 */ /* 0x000fe200078e0006 */
[----:B------:R-:W-:-:S03]  /*165a0*/  ISETP.GT.AND P4, PT, R0, 0x49, P1 ;  /* 0x000000490000780c */ /* 0x000fc60000f84270 */
[----:B------:R-:W-:Y:S02]  /*165b0*/  VIADD R9, R9, UR8 ;  /* 0x0000000809097c36 */ /* 0x000fe40008000000 */
[----:B------:R-:W-:Y:S01]  /*165c0*/  FMUL R17, R17, UR22 ;  /* 0x0000001611117c20 */ /* 0x000fe20008400000 */
[----:B------:R-:W-:Y:S01]  /*165d0*/  FMUL R19, R19, UR22 ;  /* 0x0000001613137c20 */ /* 0x000fe20008400000 */
[----:B------:R-:W-:Y:S01]  /*165e0*/  FMUL R13, R21, UR22 ;  /* 0x00000016150d7c20 */ /* 0x000fe20008400000 */
[----:B------:R-:W-:Y:S01]  /*165f0*/  FMUL R15, R15, UR22 ;  /* 0x000000160f0f7c20 */ /* 0x000fe20008400000 */
[----:B------:R-:W-:Y:S01]  /*16600*/  MOV R21, UR28 ;  /* 0x0000001c00157c02 */ /* 0x000fe20008000f00 */
[----:B------:R-:W-:Y:S01]  /*16610*/  FMUL R23, R23, UR22 ;  /* 0x0000001617177c20 */ /* 0x000fe20008400000 */
[----:B--2---:R-:W-:Y:S01]  /*16620*/  FMUL R12, R12, UR22 ;  /* 0x000000160c0c7c20 */ /* 0x004fe20008400000 */
[----:B---3--:R-:W-:-:S04]  /*16630*/  FMUL R10, R11, UR22 ;  /* 0x000000160b0a7c20 */ /* 0x008fc80008400000 */
[----:B------:R0:W-:Y:S01]  /*16640*/  @P5 STG.E desc[UR18][R6.64+0x20], R12 ;  /* 0x0000200c06005986 */ /* 0x0001e2000c101912 */
[----:B------:R-:W-:-:S03]  /*16650*/  ISETP.GT.AND P5, PT, R0, 0x48, P3 ;  /* 0x000000480000780c */ /* 0x000fc60001fa4270 */
[----:B------:R1:W-:Y:S01]  /*16660*/  @P2 STG.E desc[UR18][R8.64], R10 ;  /* 0x0000000a08002986 */ /* 0x0003e2000c101912 */
[----:B------:R-:W-:Y:S02]  /*16670*/  ISETP.GT.AND P2, PT, R0, 0x49, P3 ;  /* 0x000000490000780c */ /* 0x000fe40001f44270 */
[----:B0-----:R-:W-:Y:S01]  /*16680*/  IADD3 R6, P6, R6, UR9, RZ ;  /* 0x0000000906067c10 */ /* 0x001fe2000ffde0ff */
[----:B------:R-:W-:-:S03]  /*16690*/  IMAD.U32 R11, RZ, RZ, UR28 ;  /* 0x0000001cff0b7e24 */ /* 0x000fc6000f8e00ff */
[----:B------:R-:W-:Y:S02]  /*166a0*/  IADD3.X R7, R7, UR29, RZ, P6, !PT ;  /* 0x0000001d07077c10 */ /* 0x000fe4000b7fe4ff */
[----:B------:R-:W-:-:S03]  /*166b0*/  ISETP.GT.AND P6, PT, R0, 0x50, P1 ;  /* 0x000000500000780c */ /* 0x000fc60000fc4270 */
[----:B------:R-:W-:Y:S01]  /*166c0*/  @P4 STG.E desc[UR18][R6.64], R17 ;  /* 0x0000001106004986 */ /* 0x000fe2000c101912 */
[----:B-1----:R-:W-:-:S03]  /*166d0*/  IMAD.WIDE.U32 R10, R11, 0x1c, R6 ;  /* 0x0000001c0b0a7825 */ /* 0x002fc600078e0006 */
[----:B------:R0:W-:Y:S01]  /*166e0*/  @P5 STG.E desc[UR18][R8.64+0x20], R19 ;  /* 0x0000201308005986 */ /* 0x0001e2000c101912 */
[----:B------:R-:W-:-:S03]  /*166f0*/  VIADD R11, R11, UR8 ;  /* 0x000000080b0b7c36 */ /* 0x000fc60008000000 */
[----:B------:R1:W-:Y:S01]  /*16700*/  @P2 STG.E desc[UR18][R6.64+0x20], R13 ;  /* 0x0000200d06002986 */ /* 0x0003e2000c101912 */
[----:B------:R-:W-:Y:S02]  /*16710*/  ISETP.GT.AND P2, PT, R0, 0x51, P1 ;  /* 0x000000510000780c */ /* 0x000fe40000f44270 */
[----:B0-----:R-:W-:Y:S02]  /*16720*/  IADD3 R8, P4, R6, UR9, RZ ;  /* 0x0000000906087c10 */ /* 0x001fe4000ff9e0ff */
[C---:B------:R-:W-:Y:S02]  /*16730*/  ISETP.GT.AND P5, PT, R0.reuse, 0x51, P3 ;  /* 0x000000510000780c */ /* 0x040fe40001fa4270 */
[----:B------:R-:W-:Y:S02]  /*16740*/  IADD3.X R9, R7, UR29, RZ, P4, !PT ;  /* 0x0000001d07097c10 */ /* 0x000fe4000a7fe4ff */
[C---:B------:R-:W-:Y:S01]  /*16750*/  ISETP.GT.AND P4, PT, R0.reuse, 0x50, P3 ;  /* 0x000000500000780c */ /* 0x040fe20001f84270 */
[----:B------:R0:W-:Y:S01]  /*16760*/  @P6 STG.E desc[UR18][R10.64], R15 ;  /* 0x0000000f0a006986 */ /* 0x0001e2000c101912 */
[----:B------:R-:W-:Y:S01]  /*16770*/  ISETP.GT.AND P6, PT, R0, 0x58, P1 ;  /* 0x000000580000780c */ /* 0x000fe20000fc4270 */
[----:B-----5:R-:W-:Y:S01]  /*16780*/  FMUL R17, R18, UR22 ;  /* 0x0000001612117c20 */ /* 0x020fe20008400000 */
[----:B-1----:R-:W-:-:S04]  /*16790*/  IMAD.WIDE.U32 R6, R21, 0x1c, R8 ;  /* 0x0000001c15067825 */ /* 0x002fc800078e0008 */
[----:B------:R-:W-:Y:S01]  /*167a0*/  FMUL R19, R235, UR22 ;  /* 0x00000016eb137c20 */ /* 0x000fe20008400000 */
[----:B------:R-:W-:Y:S01]  /*167b0*/  FMUL R21, R153, UR22 ;  /* 0x0000001699157c20 */ /* 0x000fe20008400000 */
[----:B------:R1:W-:Y:S01]  /*167c0*/  @P2 STG.E desc[UR18][R8.64], R17 ;  /* 0x0000001108002986 */ /* 0x0003e2000c101912 */
[----:B------:R-:W-:Y:S01]  /*167d0*/  VIADD R7, R7, UR8 ;  /* 0x0000000807077c36 */ /* 0x000fe20008000000 */
[C---:B------:R-:W-:Y:S02]  /*167e0*/  ISETP.GT.AND P2, PT, R0.reuse, 0x59, P1 ;  /* 0x000000590000780c */ /* 0x040fe40000f44270 */
[----:B------:R-:W-:Y:S01]  /*167f0*/  @P4 STG.E desc[UR18][R10.64+0x20], R19 ;  /* 0x000020130a004986 */ /* 0x000fe2000c101912 */
[----:B------:R-:W-:-:S03]  /*16800*/  ISETP.GT.AND P4, PT, R0, 0x58, P3 ;  /* 0x000000580000780c */ /* 0x000fc60001f84270 */
[----:B------:R2:W-:Y:S01]  /*16810*/  @P5 STG.E desc[UR18][R8.64+0x20], R21 ;  /* 0x0000201508005986 */ /* 0x0005e2000c101912 */
[----:B------:R-:W-:Y:S02]  /*16820*/  IADD3 R12, P5, R8, UR9, RZ ;  /* 0x00000009080c7c10 */ /* 0x000fe4000ffbe0ff */
[----:B------:R-:W-:Y:S01]  /*16830*/  MOV R153, UR28 ;  /* 0x0000001c00997c02 */ /* 0x000fe20008000f00 */
[----:B------:R-:W-:Y:S01]  /*16840*/  @P6 STG.E desc[UR18][R6.64], R23 ;  /* 0x0000001706006986 */ /* 0x000fe2000c101912 */
[C---:B------:R-:W-:Y:S02]  /*16850*/  ISETP.GT.AND P6, PT, R0.reuse, 0x59, P3 ;  /* 0x000000590000780c */ /* 0x040fe40001fc4270 */
[----:B------:R-:W-:Y:S02]  /*16860*/  IADD3.X R13, R9, UR29, RZ, P5, !PT ;  /* 0x0000001d090d7c10 */ /* 0x000fe4000affe4ff */
[----:B------:R-:W-:Y:S01]  /*16870*/  ISETP.GT.AND P5, PT, R0, 0x60, P1 ;  /* 0x000000600000780c */ /* 0x000fe20000fa4270 */
[----:B0-----:R-:W-:Y:S01]  /*16880*/  FMUL R15, R234, UR22 ;  /* 0x00000016ea0f7c20 */ /* 0x001fe20008400000 */
[----:B-1----:R-:W-:Y:S01]  /*16890*/  FMUL R17, R233, UR22 ;  /* 0x00000016e9117c20 */ /* 0x002fe20008400000 */
[----:B--2---:R-:W-:-:S04]  /*168a0*/  IMAD.WIDE.U32 R8, R153, 0x1c, R12 ;  /* 0x0000001c99087825 */ /* 0x004fc800078e000c */
[----:B------:R-:W-:Y:S01]  /*168b0*/  FMUL R19, R232, UR22 ;  /* 0x00000016e8137c20 */ /* 0x000fe20008400000 */
[----:B------:R-:W-:Y:S01]  /*168c0*/  FMUL R21, R230, UR22 ;  /* 0x00000016e6157c20 */ /* 0x000fe20008400000 */
[----:B------:R-:W-:Y:S01]  /*168d0*/  @P2 STG.E desc[UR18][R12.64], R15 ;  /* 0x0000000f0c002986 */ /* 0x000fe2000c101912 */
[----:B------:R-:W-:Y:S01]  /*168e0*/  VIADD R9, R9, UR8 ;  /* 0x0000000809097c36 */ /* 0x000fe20008000000 */
[----:B------:R-:W-:Y:S02]  /*168f0*/  IADD3 R10, P2, R12, UR9, RZ ;  /* 0x000000090c0a7c10 */ /* 0x000fe4000ff5e0ff */
[----:B------:R0:W-:Y:S01]  /*16900*/  @P4 STG.E desc[UR18][R6.64+0x20], R17 ;  /* 0x0000201106004986 */ /* 0x0001e2000c101912 */
[C---:B------:R-:W-:Y:S02]  /*16910*/  ISETP.GT.AND P4, PT, R0.reuse, 0x61, P1 ;  /* 0x000000610000780c */ /* 0x040fe40000f84270 */
[----:B------:R-:W-:Y:S01]  /*16920*/  IADD3.X R11, R13, UR29, RZ, P2, !PT ;  /* 0x0000001d0d0b7c10 */ /* 0x000fe200097fe4ff */
[----:B------:R1:W-:Y:S01]  /*16930*/  @P6 STG.E desc[UR18][R12.64+0x20], R19 ;  /* 0x000020130c006986 */ /* 0x0003e2000c101912 */
[----:B------:R-:W-:-:S03]  /*16940*/  ISETP.GT.AND P6, PT, R0, 0x60, P3 ;  /* 0x000000600000780c */ /* 0x000fc60001fc4270 */
[----:B------:R2:W-:Y:S01]  /*16950*/  @P5 STG.E desc[UR18][R8.64], R21 ;  /* 0x0000001508005986 */ /* 0x0005e2000c101912 */
[C---:B------:R-:W-:Y:S02]  /*16960*/  ISETP.GT.AND P5, PT, R0.reuse, 0x61, P3 ;  /* 0x000000610000780c */ /* 0x040fe40001fa4270 */
[----:B------:R-:W-:Y:S01]  /*16970*/  ISETP.GT.AND P2, PT, R0, 0x68, P1 ;  /* 0x000000680000780c */ /* 0x000fe20000f44270 */
[----:B0-----:R-:W-:Y:S02]  /*16980*/  IMAD.U32 R7, RZ, RZ, UR28 ;  /* 0x0000001cff077e24 */ /* 0x001fe4000f8e00ff */
[----:B------:R-:W-:Y:S02]  /*16990*/  FMUL R15, R229, UR22 ;  /* 0x00000016e50f7c20 */ /* 0x000fe40008400000 */
[----:B------:R-:W-:-:S04]  /*169a0*/  IMAD.WIDE.U32 R6, R7, 0x1c, R10 ;  /* 0x0000001c07067825 */ /* 0x000fc800078e000a */
[----:B------:R-:W-:Y:S01]  /*169b0*/  FMUL R17, R228, UR22 ;  /* 0x00000016e4117c20 */ /* 0x000fe20008400000 */
[----:B-1----:R-:W-:Y:S01]  /*169c0*/  FMUL R19, R227, UR22 ;  /* 0x00000016e3137c20 */ /* 0x002fe20008400000 */
[----:B------:R0:W-:Y:S01]  /*169d0*/  @P4 STG.E desc[UR18][R10.64], R15 ;  /* 0x0000000f0a004986 */ /* 0x0001e2000c101912 */
[----:B--2---:R-:W-:Y:S01]  /*169e0*/  FMUL R21, R226, UR22 ;  /* 0x00000016e2157c20 */ /* 0x004fe20008400000 */
[----:B------:R-:W-:Y:S02]  /*169f0*/  IADD3 R7, R7, UR8, RZ ;  /* 0x0000000807077c10 */ /* 0x000fe4000fffe0ff */
[----:B------:R-:W-:Y:S01]  /*16a00*/  ISETP.GT.AND P4, PT, R0, 0x69, P1 ;  /* 0x000000690000780c */ /* 0x000fe20000f84270 */
[----:B------:R1:W-:Y:S01]  /*16a10*/  @P6 STG.E desc[UR18][R8.64+0x20], R17 ;  /* 0x0000201108006986 */ /* 0x0003e2000c101912 */
[----:B------:R-:W-:-:S03]  /*16a20*/  IADD3 R12, P6, R10, UR9, RZ ;  /* 0x000000090a0c7c10 */ /* 0x000fc6000ffde0ff */
[----:B------:R2:W-:Y:S01]  /*16a30*/  @P5 STG.E desc[UR18][R10.64+0x20], R19 ;  /* 0x000020130a005986 */ /* 0x0005e2000c101912 */
[----:B------:R-:W-:-:S03]  /*16a40*/  ISETP.GT.AND P5, PT, R0, 0x68, P3 ;  /* 0x000000680000780c */ /* 0x000fc60001fa4270 */
[----:B------:R3:W-:Y:S01]  /*16a50*/  @P2 STG.E desc[UR18][R6.64], R21 ;  /* 0x0000001506002986 */ /* 0x0007e2000c101912 */
[----:B------:R-:W-:Y:S01]  /*16a60*/  ISETP.GT.AND P2, PT, R0, 0x69, P3 ;  /* 0x000000690000780c */ /* 0x000fe20001f44270 */
[----:B0-----:R-:W-:Y:S01]  /*16a70*/  FMUL R15, R225, UR22 ;  /* 0x00000016e10f7c20 */ /* 0x001fe20008400000 */
[----:B------:R-:W-:Y:S01]  /*16a80*/  IADD3.X R13, R11, UR29, RZ, P6, !PT ;  /* 0x0000001d0b0d7c10 */ /* 0x000fe2000b7fe4ff */
[----:B-1----:R-:W-:Y:S01]  /*16a90*/  FMUL R17, R224, UR22 ;  /* 0x00000016e0117c20 */ /* 0x002fe20008400000 */
[----:B------:R-:W-:Y:S01]  /*16aa0*/  IMAD.U32 R9, RZ, RZ, UR28 ;  /* 0x0000001cff097e24 */ /* 0x000fe2000f8e00ff */
[----:B------:R-:W-:Y:S01]  /*16ab0*/  ISETP.GT.AND P6, PT, R0, 0x70, P1 ;  /* 0x000000700000780c */ /* 0x000fe20000fc4270 */
[----:B--2---:R-:W-:Y:S01]  /*16ac0*/  FMUL R19, R223, UR22 ;  /* 0x00000016df137c20 */ /* 0x004fe20008400000 */
[----:B------:R0:W-:Y:S01]  /*16ad0*/  @P4 STG.E desc[UR18][R12.64], R15 ;  /* 0x0000000f0c004986 */ /* 0x0001e2000c101912 */
[----:B------:R-:W-:Y:S01]  /*16ae0*/  IADD3 R8, P4, R12, UR9, RZ ;  /* 0x000000090c087c10 */ /* 0x000fe2000ff9e0ff */
[----:B------:R-:W-:-:S02]  /*16af0*/  IMAD.WIDE.U32 R10, R9, 0x1c, R12 ;  /* 0x0000001c090a7825 */ /* 0x000fc400078e000c */
[----:B------:R-:W-:Y:S01]  /*16b00*/  @P5 STG.E desc[UR18][R6.64+0x20], R17 ;  /* 0x0000201106005986 */ /* 0x000fe2000c101912 */
[----:B------:R-:W-:-:S03]  /*16b10*/  IADD3.X R9, R13, UR29, RZ, P4, !PT ;  /* 0x0000001d0d097c10 */ /* 0x000fc6000a7fe4ff */
[----:B------:R1:W-:Y:S01]  /*16b20*/  @P2 STG.E desc[UR18][R12.64+0x20], R19 ;  /* 0x000020130c002986 */ /* 0x0003e2000c101912 */
[----:B------:R-:W-:Y:S01]  /*16b30*/  ISETP.GT.AND P2, PT, R0, 0x71, P1 ;  /* 0x000000710000780c */ /* 0x000fe20000f44270 */
[----:B---3--:R-:W-:Y:S01]  /*16b40*/  FMUL R21, R222, UR22 ;  /* 0x00000016de157c20 */ /* 0x008fe20008400000 */
[C---:B------:R-:W-:Y:S01]  /*16b50*/  ISETP.GT.AND P4, PT, R0.reuse, 0x70, P3 ;  /* 0x000000700000780c */ /* 0x040fe20001f84270 */
[----:B------:R-:W-:Y:S01]  /*16b60*/  IMAD.MOV.U32 R14, RZ, RZ, R10 ;  /* 0x000000ffff0e7224 */ /* 0x000fe200078e000a */
[----:B0-----:R-:W-:Y:S02]  /*16b70*/  IADD3 R15, R11, UR8, RZ ;  /* 0x000000080b0f7c10 */ /* 0x001fe4000fffe0ff */
[C---:B------:R-:W-:Y:S01]  /*16b80*/  ISETP.GT.AND P5, PT, R0.reuse, 0x71, P3 ;  /* 0x000000710000780c */ /* 0x040fe20001fa4270 */
[----:B------:R-:W-:Y:S02]  /*16b90*/  IMAD.U32 R23, RZ, RZ, UR28 ;  /* 0x0000001cff177e24 */ /* 0x000fe4000f8e00ff */
[----:B------:R0:W-:Y:S01]  /*16ba0*/  @P6 STG.E desc[UR18][R14.64], R21 ;  /* 0x000000150e006986 */ /* 0x0001e2000c101912 */
[----:B------:R-:W-:Y:S01]  /*16bb0*/  ISETP.GT.AND P6, PT, R0, 0x78, P1 ;  /* 0x000000780000780c */ /* 0x000fe20000fc4270 */
[----:B-1----:R-:W-:Y:S01]  /*16bc0*/  FMUL R13, R221, UR22 ;  /* 0x00000016dd0d7c20 */ /* 0x002fe20008400000 */
[----:B------:R-:W-:Y:S01]  /*16bd0*/  FMUL R17, R220, UR22 ;  /* 0x00000016dc117c20 */ /* 0x000fe20008400000 */
[----:B------:R-:W-:Y:S01]  /*16be0*/  FMUL R19, R219, UR22 ;  /* 0x00000016db137c20 */ /* 0x000fe20008400000 */
[----:B------:R-:W-:-:S02]  /*16bf0*/  IMAD.WIDE.U32 R6, R23, 0x1c, R8 ;  /* 0x0000001c17067825 */ /* 0x000fc400078e0008 */
[----:B------:R-:W-:Y:S02]  /*16c00*/  @P2 STG.E desc[UR18][R8.64], R13 ;  /* 0x0000000d08002986 */ /* 0x000fe4000c101912 */
[----:B------:R-:W-:Y:S01]  /*16c10*/  FMUL R23, R218, UR22 ;  /* 0x00000016da177c20 */ /* 0x000fe20008400000 */
[----:B------:R-:W-:Y:S01]  /*16c20*/  VIADD R7, R7, UR8 ;  /* 0x0000000807077c36 */ /* 0x000fe20008000000 */
[----:B------:R-:W-:Y:S01]  /*16c30*/  @P4 STG.E desc[UR18][R14.64+0x20], R17 ;  /* 0x000020110e004986 */ /* 0x000fe2000c101912 */
[----:B------:R-:W-:-:S03]  /*16c40*/  ISETP.GT.AND P2, PT, R0, 0x79, P1 ;  /* 0x000000790000780c */ /* 0x000fc60000f44270 */
[----:B------:R1:W-:Y:S01]  /*16c50*/  @P5 STG.E desc[UR18][R8.64+0x20], R19 ;  /* 0x0000201308005986 */ /* 0x0003e2000c101912 */
[----:B------:R-:W-:Y:S02]  /*16c60*/  IADD3 R10, P5, R8, UR9, RZ ;  /* 0x00000009080a7c10 */ /* 0x000fe4000ffbe0ff */
[C---:B------:R-:W-:Y:S01]  /*16c70*/  ISETP.GT.AND P4, PT, R0.reuse, 0x78, P3 ;  /* 0x000000780000780c */ /* 0x040fe20001f84270 */
[----:B------:R-:W-:Y:S01]  /*16c80*/  @P6 STG.E desc[UR18][R6.64], R23 ;  /* 0x0000001706006986 */ /* 0x000fe2000c101912 */
[----:B------:R-:W-:Y:S02]  /*16c90*/  IADD3.X R11, R9, UR29, RZ, P5, !PT ;  /* 0x0000001d090b7c10 */ /* 0x000fe4000affe4ff */
[C---:B------:R-:W-:Y:S02]  /*16ca0*/  ISETP.GT.AND P6, PT, R0.reuse, 0x79, P3 ;  /* 0x000000790000780c */ /* 0x040fe40001fc4270 */
[----:B------:R-:W-:Y:S01]  /*16cb0*/  ISETP.GT.AND P5, PT, R0, 0x80, P1 ;  /* 0x000000800000780c */ /* 0x000fe20000fa4270 */
[----:B0-----:R-:W-:Y:S01]  /*16cc0*/  FMUL R21, R217, UR22 ;  /* 0x00000016d9157c20 */ /* 0x001fe20008400000 */
[----:B-1----:R-:W-:-:S04]  /*16cd0*/  IMAD.WIDE.U32 R8, R153, 0x1c, R10 ;  /* 0x0000001c99087825 */ /* 0x002fc800078e000a */
[----:B------:R-:W-:Y:S01]  /*16ce0*/  FMUL R17, R216, UR22 ;  /* 0x00000016d8117c20 */ /* 0x000fe20008400000 */
[----:B------:R-:W-:Y:S01]  /*16cf0*/  FMUL R19, R215, UR22 ;  /* 0x00000016d7137c20 */ /* 0x000fe20008400000 */
[----:B------:R-:W-:Y:S01]  /*16d00*/  @P2 STG.E desc[UR18][R10.64], R21 ;  /* 0x000000150a002986 */ /* 0x000fe2000c101912 */
[----:B------:R-:W-:Y:S01]  /*16d10*/  IMAD.MOV.U32 R14, RZ, RZ, R8 ;  /* 0x000000ffff0e7224 */ /* 0x000fe200078e0008 */
[----:B------:R-:W-:Y:S01]  /*16d20*/  IADD3 R15, R9, UR8, RZ ;  /* 0x00000008090f7c10 */ /* 0x000fe2000fffe0ff */
[----:B------:R-:W-:Y:S01]  /*16d30*/  FMUL R9, R214, UR22 ;  /* 0x00000016d6097c20 */ /* 0x000fe20008400000 */
[----:B------:R-:W-:Y:S01]  /*16d40*/  IADD3 R12, P2, R10, UR9, RZ ;  /* 0x000000090a0c7c10 */ /* 0x000fe2000ff5e0ff */
        /* <DEDUP_REMOVED lines=11> */
[----:B-1----:R-:W-:Y:S01]  /*16e00*/  FMUL R11, R212, UR22 ;  /* 0x00000016d40b7c20 */ /* 0x002fe20008400000 */
[----:B------:R-:W-:Y:S01]  /*16e10*/  FMUL R19, R211, UR22 ;  /* 0x00000016d3137c20 */ /* 0x000fe20008400000 */
[----:B------:R-:W-:Y:S01]  /*16e20*/  FMUL R23, R210, UR22 ;  /* 0x00000016d2177c20 */ /* 0x000fe20008400000 */
[----:B------:R-:W-:Y:S01]  /*16e30*/  IMAD.MOV.U32 R16, RZ, RZ, R6 ;  /* 0x000000ffff107224 */ /* 0x000fe200078e0006 */
[----:B------:R-:W-:Y:S01]  /*16e40*/  IADD3 R17, R7, UR8, RZ ;  /* 0x0000000807117c10 */ /* 0x000fe2000fffe0ff */
[----:B------:R-:W-:Y:S01]  /*16e50*/  @P4 STG.E desc[UR18][R12.64], R21 ;  /* 0x000000150c004986 */ /* 0x000fe2000c101912 */
[----:B------:R-:W-:-:S03]  /*16e60*/  ISETP.GT.AND P4, PT, R0, 0x89, P1 ;  /* 0x000000890000780c */ /* 0x000fc60000f84270 */
[----:B------:R0:W-:Y:S01]  /*16e70*/  @P6 STG.E desc[UR18][R14.64+0x20], R11 ;  /* 0x0000200b0e006986 */ /* 0x0001e2000c101912 */
[----:B------:R-:W-:-:S03]  /*16e80*/  IADD3 R8, P6, R12, UR9, RZ ;  /* 0x000000090c087c10 */ /* 0x000fc6000ffde0ff */
[----:B------:R1:W-:Y:S01]  /*16e90*/  @P5 STG.E desc[UR18][R12.64+0x20], R19 ;  /* 0x000020130c005986 */ /* 0x0003e2000c101912 */
[----:B------:R-:W-:-:S03]  /*16ea0*/  ISETP.GT.AND P5, PT, R0, 0x88, P3 ;  /* 0x000000880000780c */ /* 0x000fc60001fa4270 */
[----:B------:R3:W-:Y:S01]  /*16eb0*/  @P2 STG.E desc[UR18][R16.64], R23 ;  /* 0x0000001710002986 */ /* 0x0007e2000c101912 */
[----:B------:R-:W-:Y:S02]  /*16ec0*/  ISETP.GT.AND P2, PT, R0, 0x89, P3 ;  /* 0x000000890000780c */ /* 0x000fe40001f44270 */
[----:B--2---:R-:W-:Y:S01]  /*16ed0*/  IADD3.X R9, R13, UR29, RZ, P6, !PT ;  /* 0x0000001d0d097c10 */ /* 0x004fe2000b7fe4ff */
[----:B0-----:R-:W-:Y:S01]  /*16ee0*/  FMUL R15, R209, UR22 ;  /* 0x00000016d10f7c20 */ /* 0x001fe20008400000 */
[----:B------:R-:W-:Y:S01]  /*16ef0*/  FMUL R21, R208, UR22 ;  /* 0x00000016d0157c20 */ /* 0x000fe20008400000 */
[----:B------:R-:W-:Y:S01]  /*16f00*/  IMAD.U32 R7, RZ, RZ, UR28 ;  /* 0x0000001cff077e24 */ /* 0x000fe2000f8e00ff */
[----:B------:R-:W-:Y:S01]  /*16f10*/  ISETP.GT.AND P6, PT, R0, 0x90, P1 ;  /* 0x000000900000780c */ /* 0x000fe20000fc4270 */
[----:B-1----:R-:W-:Y:S01]  /*16f20*/  FMUL R19, R207, UR22 ;  /* 0x00000016cf137c20 */ /* 0x002fe20008400000 */
[----:B------:R0:W-:Y:S01]  /*16f30*/  @P4 STG.E desc[UR18][R8.64], R15 ;  /* 0x0000000f08004986 */ /* 0x0001e2000c101912 */
[----:B------:R-:W-:Y:S01]  /*16f40*/  IADD3 R10, P4, R8, UR9, RZ ;  /* 0x00000009080a7c10 */ /* 0x000fe2000ff9e0ff */
[----:B------:R-:W-:-:S02]  /*16f50*/  IMAD.WIDE.U32 R6, R7, 0x1c, R8 ;  /* 0x0000001c07067825 */ /* 0x000fc400078e0008 */
[----:B------:R1:W-:Y:S01]  /*16f60*/  @P5 STG.E desc[UR18][R16.64+0x20], R21 ;  /* 0x0000201510005986 */ /* 0x0003e2000c101912 */
[----:B------:R-:W-:Y:S01]  /*16f70*/  IADD3.X R11, R9, UR29, RZ, P4, !PT ;  /* 0x0000001d090b7c10 */ /* 0x000fe2000a7fe4ff */
[----:B---3--:R-:W-:Y:S02]  /*16f80*/  FMUL R23, R206, UR22 ;  /* 0x00000016ce177c20 */ /* 0x008fe40008400000 */
[----:B------:R2:W-:Y:S01]  /*16f90*/  @P2 STG.E desc[UR18][R8.64+0x20], R19 ;  /* 0x0000201308002986 */ /* 0x0005e2000c101912 */
[C---:B------:R-:W-:Y:S01]  /*16fa0*/  ISETP.GT.AND P2, PT, R0.reuse, 0x91, P1 ;  /* 0x000000910000780c */ /* 0x040fe20000f44270 */
[----:B------:R-:W-:Y:S01]  /*16fb0*/  IMAD.MOV.U32 R14, RZ, RZ, R6 ;  /* 0x000000ffff0e7224 */ /* 0x000fe200078e0006 */
[C---:B------:R-:W-:Y:S01]  /*16fc0*/  ISETP.GT.AND P4, PT, R0.reuse, 0x90, P3 ;  /* 0x000000900000780c */ /* 0x040fe20001f84270 */
[----:B0-----:R-:W-:Y:S01]  /*16fd0*/  VIADD R15, R7, UR8 ;  /* 0x00000008070f7c36 */ /* 0x001fe20008000000 */
[----:B------:R-:W-:Y:S02]  /*16fe0*/  ISETP.GT.AND P5, PT, R0, 0x91, P3 ;  /* 0x000000910000780c */ /* 0x000fe40001fa4270 */
[----:B------:R-:W-:-:S02]  /*16ff0*/  MOV R13, UR28 ;  /* 0x0000001c000d7c02 */ /* 0x000fc40008000f00 */
[----:B------:R-:W-:Y:S01]  /*17000*/  @P6 STG.E desc[UR18][R14.64], R23 ;  /* 0x000000170e006986 */ /* 0x000fe2000c101912 */
[----:B------:R-:W-:Y:S01]  /*17010*/  ISETP.GT.AND P6, PT, R0, 0x98, P1 ;  /* 0x000000980000780c */ /* 0x000fe20000fc4270 */
[----:B-1----:R-:W-:Y:S01]  /*17020*/  FMUL R17, R204, UR22 ;  /* 0x00000016cc117c20 */ /* 0x002fe20008400000 */
[----:B--2---:R-:W-:Y:S01]  /*17030*/  FMUL R9, R205, UR22 ;  /* 0x00000016cd097c20 */ /* 0x004fe20008400000 */
[----:B------:R-:W-:-:S04]  /*17040*/  IMAD.WIDE.U32 R12, R13, 0x1c, R10 ;  /* 0x0000001c0d0c7825 */ /* 0x000fc800078e000a */
[----:B------:R-:W-:Y:S01]  /*17050*/  FMUL R19, R203, UR22 ;  /* 0x00000016cb137c20 */ /* 0x000fe20008400000 */
[----:B------:R-:W-:Y:S01]  /*17060*/  FMUL R21, R202, UR22 ;  /* 0x00000016ca157c20 */ /* 0x000fe20008400000 */
[----:B------:R0:W-:Y:S01]  /*17070*/  @P2 STG.E desc[UR18][R10.64], R9 ;  /* 0x000000090a002986 */ /* 0x0001e2000c101912 */
[----:B------:R-:W-:-:S03]  /*17080*/  IADD3 R13, R13, UR8, RZ ;  /* 0x000000080d0d7c10 */ /* 0x000fc6000fffe0ff */
[----:B------:R1:W-:Y:S01]  /*17090*/  @P4 STG.E desc[UR18][R14.64+0x20], R17 ;  /* 0x000020110e004986 */ /* 0x0003e2000c101912 */
        /* <DEDUP_REMOVED lines=8> */
[----:B0-----:R-:W-:-:S04]  /*17120*/  IMAD.WIDE.U32 R8, R153, 0x1c, R6 ;  /* 0x0000001c99087825 */ /* 0x001fc800078e0006 */
[----:B------:R-:W-:Y:S01]  /*17130*/  FMUL R23, R201, UR22 ;  /* 0x00000016c9177c20 */ /* 0x000fe20008400000 */
[----:B-1----:R-:W-:Y:S01]  /*17140*/  FMUL R17, R200, UR22 ;  /* 0x00000016c8117c20 */ /* 0x002fe20008400000 */
[----:B--2---:R-:W-:Y:S01]  /*17150*/  FMUL R19, R199, UR22 ;  /* 0x00000016c7137c20 */ /* 0x004fe20008400000 */
[----:B------:R-:W-:Y:S02]  /*17160*/  VIADD R15, R9, UR8 ;  /* 0x00000008090f7c36 */ /* 0x000fe40008000000 */
[----:B------:R-:W-:Y:S01]  /*17170*/  FMUL R9, R198, UR22 ;  /* 0x00000016c6097c20 */ /* 0x000fe20008400000 */
[----:B------:R-:W-:Y:S01]  /*17180*/  IMAD.MOV.U32 R14, RZ, RZ, R8 ;  /* 0x000000ffff0e7224 */ /* 0x000fe200078e0008 */
[----:B------:R-:W-:Y:S01]  /*17190*/  @P2 STG.E desc[UR18][R6.64], R23 ;  /* 0x0000001706002986 */ /* 0x000fe2000c101912 */
[----:B------:R-:W-:-:S03]  /*171a0*/  IADD3 R10, P2, R6, UR9, RZ ;  /* 0x00000009060a7c10 */ /* 0x000fc6000ff5e0ff */
[----:B------:R0:W-:Y:S01]  /*171b0*/  @P4 STG.E desc[UR18][R12.64+0x20], R17 ;  /* 0x000020110c004986 */ /* 0x0001e2000c101912 */
[----:B------:R-:W-:-:S03]  /*171c0*/  ISETP.GT.AND P4, PT, R0, 0xa1, P1 ;  /* 0x000000a10000780c */ /* 0x000fc60000f84270 */
[----:B------:R1:W-:Y:S01]  /*171d0*/  @P6 STG.E desc[UR18][R6.64+0x20], R19 ;  /* 0x0000201306006986 */ /* 0x0003e2000c101912 */
[C---:B------:R-:W-:Y:S02]  /*171e0*/  ISETP.GT.AND P6, PT, R0.reuse, 0xa0, P3 ;  /* 0x000000a00000780c */ /* 0x040fe40001fc4270 */
[----:B------:R-:W-:Y:S01]  /*171f0*/  IADD3.X R11, R7, UR29, RZ, P2, !PT ;  /* 0x0000001d070b7c10 */ /* 0x000fe200097fe4ff */
[----:B------:R2:W-:Y:S01]  /*17200*/  @P5 STG.E desc[UR18][R14.64], R9 ;  /* 0x000000090e005986 */ /* 0x0005e2000c101912 */
[C---:B------:R-:W-:Y:S02]  /*17210*/  ISETP.GT.AND P5, PT, R0.reuse, 0xa1, P3 ;  /* 0x000000a10000780c */ /* 0x040fe40001fa4270 */
[----:B------:R-:W-:Y:S02]  /*17220*/  ISETP.GT.AND P2, PT, R0, 0xa8, P1 ;  /* 0x000000a80000780c */ /* 0x000fe40000f44270 */
[----:B0-----:R-:W-:Y:S01]  /*17230*/  MOV R13, UR28 ;  /* 0x0000001c000d7c02 */ /* 0x001fe20008000f00 */
[----:B------:R-:W-:Y:S01]  /*17240*/  FMUL R17, R197, UR22 ;  /* 0x00000016c5117c20 */ /* 0x000fe20008400000 */
[----:B------:R-:W-:Y:S01]  /*17250*/  FMUL R21, R195, UR22 ;  /* 0x00000016c3157c20 */ /* 0x000fe20008400000 */
[----:B-1----:R-:W-:-:S02]  /*17260*/  FMUL R19, R196, UR22 ;  /* 0x00000016c4137c20 */ /* 0x002fc40008400000 */
[----:B------:R-:W-:-:S04]  /*17270*/  IMAD.WIDE.U32 R6, R13, 0x1c, R10 ;  /* 0x0000001c0d067825 */ /* 0x000fc800078e000a */
[----:B------:R-:W-:Y:S01]  /*17280*/  FMUL R23, R194, UR22 ;  /* 0x00000016c2177c20 */ /* 0x000fe20008400000 */
[----:B------:R-:W-:Y:S01]  /*17290*/  @P4 STG.E desc[UR18][R10.64], R17 ;  /* 0x000000110a004986 */ /* 0x000fe2000c101912 */
[----:B------:R-:W-:Y:S02]  /*172a0*/  VIADD R13, R7, UR8 ;  /* 0x00000008070d7c36 */ /* 0x000fe40008000000 */
[----:B------:R-:W-:Y:S01]  /*172b0*/  IMAD.MOV.U32 R12, RZ, RZ, R6 ;  /* 0x000000ffff0c7224 */ /* 0x000fe200078e0006 */
[----:B------:R-:W-:Y:S01]  /*172c0*/  ISETP.GT.AND P4, PT, R0, 0xa9, P1 ;  /* 0x000000a90000780c */ /* 0x000fe20000f84270 */
[----:B------:R0:W-:Y:S01]  /*172d0*/  @P6 STG.E desc[UR18][R14.64+0x20], R19 ;  /* 0x000020130e006986 */ /* 0x0001e2000c101912 */
[----:B------:R-:W-:-:S03]  /*172e0*/  IADD3 R8, P6, R10, UR9, RZ ;  /* 0x000000090a087c10 */ /* 0x000fc6000ffde0ff */
[----:B------:R1:W-:Y:S01]  /*172f0*/  @P5 STG.E desc[UR18][R10.64+0x20], R21 ;  /* 0x000020150a005986 */ /* 0x0003e2000c101912 */
[----:B------:R-:W-:-:S03]  /*17300*/  ISETP.GT.AND P5, PT, R0, 0xa8, P3 ;  /* 0x000000a80000780c */ /* 0x000fc60001fa4270 */
[----:B------:R-:W-:Y:S01]  /*17310*/  @P2 STG.E desc[UR18][R12.64], R23 ;  /* 0x000000170c002986 */ /* 0x000fe2000c101912 */
[----:B------:R-:W-:Y:S02]  /*17320*/  ISETP.GT.AND P2, PT, R0, 0xa9, P3 ;  /* 0x000000a90000780c */ /* 0x000fe40001f44270 */
[----:B--2---:R-:W-:Y:S01]  /*17330*/  IADD3.X R9, R11, UR29, RZ, P6, !PT ;  /* 0x0000001d0b097c10 */ /* 0x004fe2000b7fe4ff */
[----:B0-----:R-:W-:Y:S01]  /*17340*/  FMUL R15, R193, UR22 ;  /* 0x00000016c10f7c20 */ /* 0x001fe20008400000 */
[----:B------:R-:W-:Y:S01]  /*17350*/  MOV R7, UR28 ;  /* 0x0000001c00077c02 */ /* 0x000fe20008000f00 */
[----:B------:R-:W-:Y:S01]  /*17360*/  FMUL R17, R192, UR22 ;  /* 0x00000016c0117c20 */ /* 0x000fe20008400000 */
[----:B------:R-:W-:Y:S01]  /*17370*/  ISETP.GT.AND P6, PT, R0, 0xb0, P1 ;  /* 0x000000b00000780c */ /* 0x000fe20000fc4270 */
[----:B------:R-:W-:Y:S01]  /*17380*/  FMUL R19, R191, UR22 ;  /* 0x00000016bf137c20 */ /* 0x000fe20008400000 */
[----:B------:R0:W-:Y:S01]  /*17390*/  @P4 STG.E desc[UR18][R8.64], R15 ;  /* 0x0000000f08004986 */ /* 0x0001e2000c101912 */
[----:B-1----:R-:W-:Y:S01]  /*173a0*/  IADD3 R10, P4, R8, UR9, RZ ;  /* 0x00000009080a7c10 */ /* 0x002fe2000ff9e0ff */
[----:B------:R-:W-:-:S02]  /*173b0*/  IMAD.WIDE.U32 R6, R7, 0x1c, R8 ;  /* 0x0000001c07067825 */ /* 0x000fc400078e0008 */
[----:B------:R-:W-:Y:S01]  /*173c0*/  @P5 STG.E desc[UR18][R12.64+0x20], R17 ;  /* 0x000020110c005986 */ /* 0x000fe2000c101912 */
[----:B------:R-:W-:Y:S01]  /*173d0*/  IADD3.X R11, R9, UR29, RZ, P4, !PT ;  /* 0x0000001d090b7c10 */ /* 0x000fe2000a7fe4ff */
[----:B------:R-:W-:Y:S02]  /*173e0*/  FMUL R21, R190, UR22 ;  /* 0x00000016be157c20 */ /* 0x000fe40008400000 */
[----:B------:R1:W-:Y:S01]  /*173f0*/  @P2 STG.E desc[UR18][R8.64+0x20], R19 ;  /* 0x0000201308002986 */ /* 0x0003e2000c101912 */
[C---:B------:R-:W-:Y:S02]  /*17400*/  ISETP.GT.AND P2, PT, R0.reuse, 0xb1, P1 ;  /* 0x000000b10000780c */ /* 0x040fe40000f44270 */
[C---:B------:R-:W-:Y:S01]  /*17410*/  ISETP.GT.AND P4, PT, R0.reuse, 0xb0, P3 ;  /* 0x000000b00000780c */ /* 0x040fe20001f84270 */
[----:B0-----:R-:W-:Y:S01]  /*17420*/  VIADD R15, R7, UR8 ;  /* 0x00000008070f7c36 */ /* 0x001fe20008000000 */
[----:B------:R-:W-:Y:S02]  /*17430*/  MOV R14, R6 ;  /* 0x00000006000e7202 */ /* 0x000fe40000000f00 */
[----:B------:R-:W-:Y:S01]  /*17440*/  ISETP.GT.AND P5, PT, R0, 0xb1, P3 ;  /* 0x000000b10000780c */ /* 0x000fe20001fa4270 */
[----:B------:R-:W-:-:S02]  /*17450*/  IMAD.U32 R23, RZ, RZ, UR28 ;  /* 0x0000001cff177e24 */ /* 0x000fc4000f8e00ff */
[----:B------:R0:W-:Y:S01]  /*17460*/  @P6 STG.E desc[UR18][R14.64], R21 ;  /* 0x000000150e006986 */ /* 0x0001e2000c101912 */
[----:B------:R-:W-:Y:S01]  /*17470*/  ISETP.GT.AND P6, PT, R0, 0xb8, P1 ;  /* 0x000000b80000780c */ /* 0x000fe20000fc4270 */
[----:B-1----:R-:W-:Y:S01]  /*17480*/  FMUL R9, R189, UR22 ;  /* 0x00000016bd097c20 */ /* 0x002fe20008400000 */
[----:B------:R-:W-:Y:S01]  /*17490*/  FMUL R17, R188, UR22 ;  /* 0x00000016bc117c20 */ /* 0x000fe20008400000 */
[----:B------:R-:W-:Y:S01]  /*174a0*/  FMUL R19, R187, UR22 ;  /* 0x00000016bb137c20 */ /* 0x000fe20008400000 */
[----:B------:R-:W-:Y:S02]  /*174b0*/  IMAD.WIDE.U32 R12, R23, 0x1c, R10 ;  /* 0x0000001c170c7825 */ /* 0x000fe400078e000a */
[----:B------:R1:W-:Y:S02]  /*174c0*/  @P2 STG.E desc[UR18][R10.64], R9 ;  /* 0x000000090a002986 */ /* 0x0003e4000c101912 */
[----:B------:R-:W-:Y:S01]  /*174d0*/  FMUL R23, R186, UR22 ;  /* 0x00000016ba177c20 */ /* 0x000fe20008400000 */
[----:B------:R-:W-:Y:S01]  /*174e0*/  VIADD R13, R13, UR8 ;  /* 0x000000080d0d7c36 */ /* 0x000fe20008000000 */
        /* <DEDUP_REMOVED lines=11> */
[----:B--2---:R-:W-:Y:S01]  /*175a0*/  FMUL R17, R184, UR22 ;  /* 0x00000016b8117c20 */ /* 0x004fe20008400000 */
[----:B---3--:R-:W-:Y:S01]  /*175b0*/  FMUL R19, R183, UR22 ;  /* 0x00000016b7137c20 */ /* 0x008fe20008400000 */
[----:B------:R-:W-:Y:S01]  /*175c0*/  VIADD R15, R9, UR8 ;  /* 0x00000008090f7c36 */ /* 0x000fe20008000000 */
[----:B------:R-:W-:Y:S01]  /*175d0*/  @P2 STG.E desc[UR18][R6.64], R21 ;  /* 0x0000001506002986 */ /* 0x000fe2000c101912 */
[----:B------:R-:W-:Y:S01]  /*175e0*/  FMUL R9, R182, UR22 ;  /* 0x00000016b6097c20 */ /* 0x000fe20008400000 */
[----:B------:R-:W-:Y:S02]  /*175f0*/  MOV R14, R8 ;  /* 0x00000008000e7202 */ /* 0x000fe40000000f00 */
        /* <DEDUP_REMOVED lines=11> */
[----:B-1----:R-:W-:-:S04]  /*176b0*/  IMAD.WIDE.U32 R6, R13, 0x1c, R10 ;  /* 0x0000001c0d067825 */ /* 0x002fc800078e000a */
[----:B------:R-:W-:Y:S01]  /*176c0*/  FMUL R19, R180, UR22 ;  /* 0x00000016b4137c20 */ /* 0x000fe20008400000 */
[----:B------:R-:W-:Y:S01]  /*176d0*/  FMUL R21, R179, UR22 ;  /* 0x00000016b3157c20 */ /* 0x000fe20008400000 */
[----:B------:R-:W-:Y:S01]  /*176e0*/  FMUL R23, R178, UR22 ;  /* 0x00000016b2177c20 */ /* 0x000fe20008400000 */
[----:B------:R-:W-:Y:S01]  /*176f0*/  VIADD R13, R7, UR8 ;  /* 0x00000008070d7c36 */ /* 0x000fe20008000000 */
[----:B------:R-:W-:Y:S01]  /*17700*/  MOV R12, R6 ;  /* 0x00000006000c7202 */ /* 0x000fe20000000f00 */
[----:B------:R-:W-:Y:S01]  /*17710*/  @P4 STG.E desc[UR18][R10.64], R17 ;  /* 0x000000110a004986 */ /* 0x000fe2000c101912 */
[----:B------:R-:W-:-:S03]  /*17720*/  ISETP.GT.AND P4, PT, R0, 0xc9, P1 ;  /* 0x000000c90000780c */ /* 0x000fc60000f84270 */
        /* <DEDUP_REMOVED lines=8> */
[----:B------:R-:W-:Y:S01]  /*177b0*/  FMUL R17, R176, UR22 ;  /* 0x00000016b0117c20 */ /* 0x000fe20008400000 */
[----:B------:R-:W-:Y:S02]  /*177c0*/  IMAD.U32 R7, RZ, RZ, UR28 ;  /* 0x0000001cff077e24 */ /* 0x000fe4000f8e00ff */
[----:B------:R-:W-:Y:S01]  /*177d0*/  FMUL R19, R175, UR22 ;  /* 0x00000016af137c20 */ /* 0x000fe20008400000 */
[----:B------:R-:W-:Y:S01]  /*177e0*/  ISETP.GT.AND P6, PT, R0, 0xd0, P1 ;  /* 0x000000d00000780c */ /* 0x000fe20000fc4270 */
[----:B------:R0:W-:Y:S01]  /*177f0*/  @P4 STG.E desc[UR18][R8.64], R15 ;  /* 0x0000000f08004986 */ /* 0x0001e2000c101912 */
[----:B-1----:R-:W-:Y:S01]  /*17800*/  IADD3 R10, P4, R8, UR9, RZ ;  /* 0x00000009080a7c10 */ /* 0x002fe2000ff9e0ff */
[----:B------:R-:W-:-:S02]  /*17810*/  IMAD.WIDE.U32 R6, R7, 0x1c, R8 ;  /* 0x0000001c07067825 */ /* 0x000fc400078e0008 */
[----:B------:R-:W-:Y:S01]  /*17820*/  @P5 STG.E desc[UR18][R12.64+0x20], R17 ;  /* 0x000020110c005986 */ /* 0x000fe2000c101912 */
[----:B------:R-:W-:-:S03]  /*17830*/  IADD3.X R11, R9, UR29, RZ, P4, !PT ;  /* 0x0000001d090b7c10 */ /* 0x000fc6000a7fe4ff */
[----:B------:R1:W-:Y:S01]  /*17840*/  @P2 STG.E desc[UR18][R8.64+0x20], R19 ;  /* 0x0000201308002986 */ /* 0x0003e2000c101912 */
[----:B------:R-:W-:Y:S01]  /*17850*/  ISETP.GT.AND P2, PT, R0, 0xd1, P1 ;  /* 0x000000d10000780c */ /* 0x000fe20000f44270 */
[----:B------:R-:W-:Y:S01]  /*17860*/  FMUL R21, R174, UR22 ;  /* 0x00000016ae157c20 */ /* 0x000fe20008400000 */
[C---:B------:R-:W-:Y:S01]  /*17870*/  ISETP.GT.AND P4, PT, R0.reuse, 0xd0, P3 ;  /* 0x000000d00000780c */ /* 0x040fe20001f84270 */
[----:B------:R-:W-:Y:S01]  /*17880*/  IMAD.MOV.U32 R14, RZ, RZ, R6 ;  /* 0x000000ffff0e7224 */ /* 0x000fe200078e0006 */
[----:B0-----:R-:W-:Y:S02]  /*17890*/  IADD3 R15, R7, UR8, RZ ;  /* 0x00000008070f7c10 */ /* 0x001fe4000fffe0ff */
[C---:B------:R-:W-:Y:S01]  /*178a0*/  ISETP.GT.AND P5, PT, R0.reuse, 0xd1, P3 ;  /* 0x000000d10000780c */ /* 0x040fe20001fa4270 */
[----:B------:R-:W-:Y:S02]  /*178b0*/  IMAD.U32 R23, RZ, RZ, UR28 ;  /* 0x0000001cff177e24 */ /* 0x000fe4000f8e00ff */
[----:B------:R-:W-:Y:S01]  /*178c0*/  @P6 STG.E desc[UR18][R14.64], R21 ;  /* 0x000000150e006986 */ /* 0x000fe2000c101912 */
[----:B------:R-:W-:Y:S01]  /*178d0*/  ISETP.GT.AND P6, PT, R0, 0xd8, P1 ;  /* 0x000000d80000780c */ /* 0x000fe20000fc4270 */
[----:B-1----:R-:W-:Y:S01]  /*178e0*/  FMUL R9, R173, UR22 ;  /* 0x00000016ad097c20 */ /* 0x002fe20008400000 */
[----:B------:R-:W-:Y:S01]  /*178f0*/  FMUL R17, R172, UR22 ;  /* 0x00000016ac117c20 */ /* 0x000fe20008400000 */
[----:B------:R-:W-:Y:S01]  /*17900*/  FMUL R19, R171, UR22 ;  /* 0x00000016ab137c20 */ /* 0x000fe20008400000 */
[----:B------:R-:W-:-:S02]  /*17910*/  IMAD.WIDE.U32 R12, R23, 0x1c, R10 ;  /* 0x0000001c170c7825 */ /* 0x000fc400078e000a */
[----:B------:R0:W-:Y:S02]  /*17920*/  @P2 STG.E desc[UR18][R10.64], R9 ;  /* 0x000000090a002986 */ /* 0x0001e4000c101912 */
[----:B------:R-:W-:Y:S01]  /*17930*/  FMUL R23, R170, UR22 ;  /* 0x00000016aa177c20 */ /* 0x000fe20008400000 */
[----:B------:R-:W-:Y:S01]  /*17940*/  VIADD R13, R13, UR8 ;  /* 0x000000080d0d7c36 */ /* 0x000fe20008000000 */
[----:B------:R1:W-:Y:S04]  /*17950*/  @P4 STG.E desc[UR18][R14.64+0x20], R17 ;  /* 0x000020110e004986 */ /* 0x0003e8000c101912 */
[----:B------:R2:W-:Y:S01]  /*17960*/  @P5 STG.E desc[UR18][R10.64+0x20], R19 ;  /* 0x000020130a005986 */ /* 0x0005e2000c101912 */
[----:B------:R-:W-:Y:S02]  /*17970*/  IADD3 R6, P5, R10, UR9, RZ ;  /* 0x000000090a067c10 */ /* 0x000fe4000ffbe0ff */
[----:B------:R-:W-:Y:S01]  /*17980*/  ISETP.GT.AND P2, PT, R0, 0xd9, P1 ;  /* 0x000000d90000780c */ /* 0x000fe20000f44270 */
[----:B------:R-:W-:Y:S01]  /*17990*/  @P6 STG.E desc[UR18][R12.64], R23 ;  /* 0x000000170c006986 */ /* 0x000fe2000c101912 */
[----:B------:R-:W-:-:S02]  /*179a0*/  IADD3.X R7, R11, UR29, RZ, P5, !PT ;  /* 0x0000001d0b077c10 */ /* 0x000fc4000affe4ff */
[C---:B------:R-:W-:Y:S02]  /*179b0*/  ISETP.GT.AND P4, PT, R0.reuse, 0xd8, P3 ;  /* 0x000000d80000780c */ /* 0x040fe40001f84270 */
[C---:B------:R-:W-:Y:S02]  /*179c0*/  ISETP.GT.AND P6, PT, R0.reuse, 0xd9, P3 ;  /* 0x000000d90000780c */ /* 0x040fe40001fc4270 */
[----:B------:R-:W-:Y:S01]  /*179d0*/  ISETP.GT.AND P5, PT, R0, 0xe0, P1 ;  /* 0x000000e00000780c */ /* 0x000fe20000fa4270 */
[----:B0-----:R-:W-:-:S04]  /*179e0*/  IMAD.WIDE.U32 R8, R153, 0x1c, R6 ;  /* 0x0000001c99087825 */ /* 0x001fc800078e0006 */
[----:B------:R-:W-:Y:S01]  /*179f0*/  FMUL R21, R169, UR22 ;  /* 0x00000016a9157c20 */ /* 0x000fe20008400000 */
[----:B-1----:R-:W-:Y:S01]  /*17a00*/  FMUL R17, R168, UR22 ;  /* 0x00000016a8117c20 */ /* 0x002fe20008400000 */
[----:B--2---:R-:W-:Y:S01]  /*17a10*/  FMUL R19, R167, UR22 ;  /* 0x00000016a7137c20 */ /* 0x004fe20008400000 */
[----:B------:R-:W-:Y:S01]  /*17a20*/  IMAD.MOV.U32 R14, RZ, RZ, R8 ;  /* 0x000000ffff0e7224 */ /* 0x000fe200078e0008 */
[----:B------:R-:W-:Y:S01]  /*17a30*/  IADD3 R15, R9, UR8, RZ ;  /* 0x00000008090f7c10 */ /* 0x000fe2000fffe0ff */
[----:B------:R-:W-:Y:S01]  /*17a40*/  FMUL R9, R166, UR22 ;  /* 0x00000016a6097c20 */ /* 0x000fe20008400000 */
[----:B------:R-:W-:Y:S01]  /*17a50*/  @P2 STG.E desc[UR18][R6.64], R21 ;  /* 0x0000001506002986 */ /* 0x000fe2000c101912 */
[----:B------:R-:W-:-:S03]  /*17a60*/  ISETP.GT.AND P2, PT, R0, 0xe1, P1 ;  /* 0x000000e10000780c */ /* 0x000fc60000f44270 */
[----:B------:R0:W-:Y:S01]  /*17a70*/  @P4 STG.E desc[UR18][R12.64+0x20], R17 ;  /* 0x000020110c004986 */ /* 0x0001e2000c101912 */
[----:B------:R-:W-:-:S03]  /*17a80*/  IADD3 R10, P4, R6, UR9, RZ ;  /* 0x00000009060a7c10 */ /* 0x000fc6000ff9e0ff */
[----:B------:R1:W-:Y:S01]  /*17a90*/  @P6 STG.E desc[UR18][R6.64+0x20], R19 ;  /* 0x0000201306006986 */ /* 0x0003e2000c101912 */
[----:B------:R-:W-:-:S03]  /*17aa0*/  ISETP.GT.AND P6, PT, R0, 0xe0, P3 ;  /* 0x000000e00000780c */ /* 0x000fc60001fc4270 */
[----:B------:R-:W-:Y:S01]  /*17ab0*/  @P5 STG.E desc[UR18][R14.64], R9 ;  /* 0x000000090e005986 */ /* 0x000fe2000c101912 */
[C---:B------:R-:W-:Y:S02]  /*17ac0*/  ISETP.GT.AND P5, PT, R0.reuse, 0xe1, P3 ;  /* 0x000000e10000780c */ /* 0x040fe40001fa4270 */
[----:B------:R-:W-:Y:S01]  /*17ad0*/  IADD3.X R11, R7, UR29, RZ, P4, !PT ;  /* 0x0000001d070b7c10 */ /* 0x000fe2000a7fe4ff */
[----:B0-----:R-:W-:Y:S01]  /*17ae0*/  IMAD.U32 R13, RZ, RZ, UR28 ;  /* 0x0000001cff0d7e24 */ /* 0x001fe2000f8e00ff */
[----:B------:R-:W-:Y:S01]  /*17af0*/  ISETP.GT.AND P4, PT, R0, 0xe8, P1 ;  /* 0x000000e80000780c */ /* 0x000fe20000f84270 */
[----:B------:R-:W-:Y:S01]  /*17b00*/  FMUL R17, R165, UR22 ;  /* 0x00000016a5117c20 */ /* 0x000fe20008400000 */
[----:B------:R-:W-:Y:S01]  /*17b10*/  FMUL R21, R163, UR22 ;  /* 0x00000016a3157c20 */ /* 0x000fe20008400000 */
[----:B-1----:R-:W-:Y:S01]  /*17b20*/  FMUL R19, R164, UR22 ;  /* 0x00000016a4137c20 */ /* 0x002fe20008400000 */
[----:B------:R-:W-:-:S04]  /*17b30*/  IMAD.WIDE.U32 R6, R13, 0x1c, R10 ;  /* 0x0000001c0d067825 */ /* 0x000fc800078e000a */
[----:B------:R-:W-:Y:S01]  /*17b40*/  FMUL R23, R162, UR22 ;  /* 0x00000016a2177c20 */ /* 0x000fe20008400000 */
[----:B------:R0:W-:Y:S01]  /*17b50*/  @P2 STG.E desc[UR18][R10.64], R17 ;  /* 0x000000110a002986 */ /* 0x0001e2000c101912 */
[C---:B------:R-:W-:Y:S01]  /*17b60*/  ISETP.GT.AND P2, PT, R0.reuse, 0xe9, P1 ;  /* 0x000000e90000780c */ /* 0x040fe20000f44270 */
[----:B------:R-:W-:Y:S01]  /*17b70*/  IMAD.MOV.U32 R12, RZ, RZ, R6 ;  /* 0x000000ffff0c7224 */ /* 0x000fe200078e0006 */
[----:B------:R-:W-:Y:S01]  /*17b80*/  IADD3 R13, R7, UR8, RZ ;  /* 0x00000008070d7c10 */ /* 0x000fe2000fffe0ff */
[----:B------:R1:W-:Y:S04]  /*17b90*/  @P6 STG.E desc[UR18][R14.64+0x20], R19 ;  /* 0x000020130e006986 */ /* 0x0003e8000c101912 */
[----:B------:R2:W-:Y:S01]  /*17ba0*/  @P5 STG.E desc[UR18][R10.64+0x20], R21 ;  /* 0x000020150a005986 */ /* 0x0005e2000c101912 */
[----:B------:R-:W-:-:S02]  /*17bb0*/  ISETP.GT.AND P5, PT, R0, 0xe8, P3 ;  /* 0x000000e80000780c */ /* 0x000fc40001fa4270 */
[----:B------:R-:W-:Y:S01]  /*17bc0*/  IADD3 R8, P6, R10, UR9, RZ ;  /* 0x000000090a087c10 */ /* 0x000fe2000ffde0ff */
[----:B------:R-:W-:Y:S01]  /*17bd0*/  @P4 STG.E desc[UR18][R12.64], R23 ;  /* 0x000000170c004986 */ /* 0x000fe2000c101912 */
[----:B------:R-:W-:Y:S01]  /*17be0*/  ISETP.GT.AND P4, PT, R0, 0xe9, P3 ;  /* 0x000000e90000780c */ /* 0x000fe20001f84270 */
[----:B0-----:R-:W-:Y:S01]  /*17bf0*/  FMUL R17, R160, UR22 ;  /* 0x00000016a0117c20 */ /* 0x001fe20008400000 */
[----:B------:R-:W-:Y:S01]  /*17c00*/  IADD3.X R9, R11, UR29, RZ, P6, !PT ;  /* 0x0000001d0b097c10 */ /* 0x000fe2000b7fe4ff */
[----:B-1----:R-:W-:Y:S01]  /*17c10*/  FMUL R15, R161, UR22 ;  /* 0x00000016a10f7c20 */ /* 0x002fe20008400000 */
[----:B------:R-:W-:-:S04]  /*17c20*/  FMUL R19, R159, UR22 ;  /* 0x000000169f137c20 */ /* 0x000fc80008400000 */
[----:B------:R0:W-:Y:S04]  /*17c30*/  @P2 STG.E desc[UR18][R8.64], R15 ;  /* 0x0000000f08002986 */ /* 0x0001e8000c101912 */
[----:B------:R1:W-:Y:S01]  /*17c40*/  @P5 STG.E desc[UR18][R12.64+0x20], R17 ;  /* 0x000020110c005986 */ /* 0x0003e2000c101912 */
[----:B--2---:R-:W-:Y:S01]  /*17c50*/  IADD3 R10, P5, R8, UR9, RZ ;  /* 0x00000009080a7c10 */ /* 0x004fe2000ffbe0ff */
[----:B------:R-:W-:Y:S01]  /*17c60*/  IMAD.U32 R7, RZ, RZ, UR28 ;  /* 0x0000001cff077e24 */ /* 0x000fe2000f8e00ff */
[C---:B------:R-:W-:Y:S01]  /*17c70*/  ISETP.GT.AND P2, PT, R0.reuse, 0xf0, P1 ;  /* 0x000000f00000780c */ /* 0x040fe20000f44270 */
[----:B------:R2:W-:Y:S01]  /*17c80*/  @P4 STG.E desc[UR18][R8.64+0x20], R19 ;  /* 0x0000201308004986 */ /* 0x0005e2000c101912 */
[----:B------:R-:W-:Y:S02]  /*17c90*/  ISETP.GT.AND P4, PT, R0, 0xf1, P1 ;  /* 0x000000f10000780c */ /* 0x000fe40000f84270 */
[----:B------:R-:W-:-:S02]  /*17ca0*/  IADD3.X R11, R9, UR29, RZ, P5, !PT ;  /* 0x0000001d090b7c10 */ /* 0x000fc4000affe4ff */
[C---:B------:R-:W-:Y:S01]  /*17cb0*/  ISETP.GT.AND P5, PT, R0.reuse, 0xf0, P3 ;  /* 0x000000f00000780c */ /* 0x040fe20001fa4270 */
[----:B------:R-:W-:Y:S01]  /*17cc0*/  IMAD.WIDE.U32 R6, R7, 0x1c, R8 ;  /* 0x0000001c07067825 */ /* 0x000fe200078e0008 */
[----:B0-----:R-:W-:Y:S02]  /*17cd0*/  MOV R15, UR28 ;  /* 0x0000001c000f7c02 */ /* 0x001fe40008000f00 */
[----:B------:R-:W-:Y:S01]  /*17ce0*/  ISETP.GT.AND P6, PT, R0, 0xf1, P3 ;  /* 0x000000f10000780c */ /* 0x000fe20001fc4270 */
[----:B------:R-:W-:Y:S01]  /*17cf0*/  FMUL R21, R158, UR22 ;  /* 0x000000169e157c20 */ /* 0x000fe20008400000 */
[----:B------:R-:W-:Y:S02]  /*17d00*/  VIADD R7, R7, UR8 ;  /* 0x0000000807077c36 */ /* 0x000fe40008000000 */
[----:B-1----:R-:W-:-:S04]  /*17d10*/  IMAD.WIDE.U32 R12, R15, 0x1c, R10 ;  /* 0x0000001c0f0c7825 */ /* 0x002fc800078e000a */
[----:B------:R-:W-:Y:S01]  /*17d20*/  FMUL R15, R157, UR22 ;  /* 0x000000169d0f7c20 */ /* 0x000fe20008400000 */
[----:B------:R-:W-:Y:S01]  /*17d30*/  FMUL R17, R156, UR22 ;  /* 0x000000169c117c20 */ /* 0x000fe20008400000 */
[----:B--2---:R-:W-:Y:S01]  /*17d40*/  FMUL R19, R155, UR22 ;  /* 0x000000169b137c20 */ /* 0x004fe20008400000 */
[----:B------:R-:W-:Y:S01]  /*17d50*/  @P2 STG.E desc[UR18][R6.64], R21 ;  /* 0x0000001506002986 */ /* 0x000fe2000c101912 */
[----:B------:R-:W-:-:S03]  /*17d60*/  ISETP.GT.AND P2, PT, R0, 0xf8, P1 ;  /* 0x000000f80000780c */ /* 0x000fc60000f44270 */
[----:B------:R0:W-:Y:S01]  /*17d70*/  @P4 STG.E desc[UR18][R10.64], R15 ;  /* 0x0000000f0a004986 */ /* 0x0001e2000c101912 */
[----:B------:R-:W-:-:S03]  /*17d80*/  ISETP.GT.AND P1, PT, R0, 0xf9, P1 ;  /* 0x000000f90000780c */ /* 0x000fc60000f24270 */
[----:B------:R1:W-:Y:S01]  /*17d90*/  @P5 STG.E desc[UR18][R6.64+0x20], R17 ;  /* 0x0000201106005986 */ /* 0x0003e2000c101912 */
[----:B------:R-:W-:-:S03]  /*17da0*/  ISETP.GT.AND P5, PT, R0, 0xf8, P3 ;  /* 0x000000f80000780c */ /* 0x000fc60001fa4270 */
[----:B------:R2:W-:Y:S01]  /*17db0*/  @P6 STG.E desc[UR18][R10.64+0x20], R19 ;  /* 0x000020130a006986 */ /* 0x0005e2000c101912 */
[----:B------:R-:W-:Y:S02]  /*17dc0*/  IADD3 R8, P6, R10, UR9, RZ ;  /* 0x000000090a087c10 */ /* 0x000fe4000ffde0ff */
[----:B------:R-:W-:Y:S02]  /*17dd0*/  ISETP.GT.AND P3, PT, R0, 0xf9, P3 ;  /* 0x000000f90000780c */ /* 0x000fe40001f64270 */
[----:B------:R-:W-:Y:S01]  /*17de0*/  ISETP.GT.AND P4, PT, R231, 0x80, PT ;  /* 0x00000080e700780c */ /* 0x000fe20003f84270 */
[----:B------:R-:W-:Y:S01]  /*17df0*/  VIADD R13, R13, UR8 ;  /* 0x000000080d0d7c36 */ /* 0x000fe20008000000 */
[----:B------:R-:W-:Y:S01]  /*17e00*/  IADD3.X R9, R11, UR29, RZ, P6, !PT ;  /* 0x0000001d0b097c10 */ /* 0x000fe2000b7fe4ff */
[----:B------:R-:W-:Y:S01]  /*17e10*/  FMUL R23, R154, UR22 ;  /* 0x000000169a177c20 */ /* 0x000fe20008400000 */
[----:B------:R-:W-:Y:S01]  /*17e20*/  ISETP.GT.AND P6, PT, R0, RZ, P4 ;  /* 0x000000ff0000720c */ /* 0x000fe200027c4270 */
[----:B0-----:R-:W-:Y:S01]  /*17e30*/  FMUL R15, R152, UR22 ;  /* 0x00000016980f7c20 */ /* 0x001fe20008400000 */
[----:B-1----:R-:W-:Y:S01]  /*17e40*/  FMUL R17, R20, UR22 ;  /* 0x0000001614117c20 */ /* 0x002fe20008400000 */
[----:B--2---:R-:W-:Y:S01]  /*17e50*/  FMUL R11, R22, UR22 ;  /* 0x00000016160b7c20 */ /* 0x004fe20008400000 */
[----:B------:R-:W-:Y:S01]  /*17e60*/  @P2 STG.E desc[UR18][R12.64], R23 ;  /* 0x000000170c002986 */ /* 0x000fe2000c101912 */
[----:B------:R-:W-:Y:S01]  /*17e70*/  ISETP.GT.AND P2, PT, R231, 0x88, PT ;  /* 0x00000088e700780c */ /* 0x000fe20003f44270 */
[----:B------:R-:W-:-:S02]  /*17e80*/  FMUL R19, R24, UR22 ;  /* 0x0000001618137c20 */ /* 0x000fc40008400000 */
[----:B------:R-:W-:Y:S01]  /*17e90*/  @P1 STG.E desc[UR18][R8.64], R15 ;  /* 0x0000000f08001986 */ /* 0x000fe2000c101912 */
[----:B------:R-:W-:-:S03]  /*17ea0*/  ISETP.GT.AND P1, PT, R0, 0x1, P2 ;  /* 0x000000010000780c */ /* 0x000fc60001724270 */
[----:B------:R-:W-:Y:S01]  /*17eb0*/  @P5 STG.E desc[UR18][R12.64+0x20], R11 ;  /* 0x0000200b0c005986 */ /* 0x000fe2000c101912 */
[----:B------:R-:W-:-:S03]  /*17ec0*/  ISETP.GT.AND P5, PT, R0, 0x1, P4 ;  /* 0x000000010000780c */ /* 0x000fc600027a4270 */
[----:B------:R0:W-:Y:S01]  /*17ed0*/  @P3 STG.E desc[UR18][R8.64+0x20], R17 ;  /* 0x0000201108003986 */ /* 0x0001e2000c101912 */
[C---:B------:R-:W-:Y:S02]  /*17ee0*/  ISETP.GT.AND P3, PT, R0.reuse, RZ, P2 ;  /* 0x000000ff0000720c */ /* 0x040fe40001764270 */
[----:B------:R-:W-:Y:S01]  /*17ef0*/  MOV R7, UR28 ;  /* 0x0000001c00077c02 */ /* 0x000fe20008000f00 */
[----:B------:R-:W-:Y:S01]  /*17f00*/  @P6 STG.E desc[UR18][R4.64+0x200], R19 ;  /* 0x0002001304006986 */ /* 0x000fe2000c101912 */
[----:B------:R-:W-:Y:S01]  /*17f10*/  ISETP.GT.AND P6, PT, R0, 0x8, P4 ;  /* 0x000000080000780c */ /* 0x000fe200027c4270 */
[----:B------:R-:W-:Y:S01]  /*17f20*/  FMUL R25, R25, UR22 ;  /* 0x0000001619197c20 */ /* 0x000fe20008400000 */
[----:B------:R-:W-:Y:S01]  /*17f30*/  FMUL R27, R27, UR22 ;  /* 0x000000161b1b7c20 */ /* 0x000fe20008400000 */
[----:B------:R-:W-:-:S04]  /*17f40*/  IMAD.WIDE.U32 R6, R7, 0x1c, R2 ;  /* 0x0000001c07067825 */ /* 0x000fc800078e0002 */
[----:B0-----:R-:W-:Y:S01]  /*17f50*/  FMUL R9, R26, UR22 ;  /* 0x000000161a097c20 */ /* 0x001fe20008400000 */
[----:B------:R-:W-:Y:S01]  /*17f60*/  VIADD R11, R7, UR8 ;  /* 0x00000008070b7c36 */ /* 0x000fe20008000000 */
[----:B------:R-:W-:Y:S01]  /*17f70*/  @P5 STG.E desc[UR18][R2.64+0x200], R25 ;  /* 0x0002001902005986 */ /* 0x000fe2000c101912 */
[----:B------:R-:W-:Y:S02]  /*17f80*/  IMAD.MOV.U32 R10, RZ, RZ, R6 ;  /* 0x000000ffff0a7224 */ /* 0x000fe400078e0006 */
[----:B------:R-:W-:Y:S01]  /*17f90*/  FMUL R13, R28, UR22 ;  /* 0x000000161c0d7c20 */ /* 0x000fe20008400000 */
[----:B------:R-:W-:Y:S01]  /*17fa0*/  IADD3 R6, P5, R2, UR9, RZ ;  /* 0x0000000902067c10 */ /* 0x000fe2000ffbe0ff */
[----:B------:R-:W-:Y:S01]  /*17fb0*/  @P3 STG.E desc[UR18][R4.64+0x220], R9 ;  /* 0x0002200904003986 */ /* 0x000fe2000c101912 */
[----:B------:R-:W-:-:S03]  /*17fc0*/  ISETP.GT.AND P3, PT, R0, 0x8, P2 ;  /* 0x000000080000780c */ /* 0x000fc60001764270 */
[----:B------:R0:W-:Y:S01]  /*17fd0*/  @P1 STG.E desc[UR18][R2.64+0x220], R27 ;  /* 0x0002201b02001986 */ /* 0x0001e2000c101912 */
[C---:B------:R-:W-:Y:S02]  /*17fe0*/  ISETP.GT.AND P1, PT, R0.reuse, 0x9, P4 ;  /* 0x000000090000780c */ /* 0x040fe40002724270 */
[----:B------:R-:W-:Y:S01]  /*17ff0*/  IADD3.X R7, R3, UR29, RZ, P5, !PT ;  /* 0x0000001d03077c10 */ /* 0x000fe2000affe4ff */
[----:B------:R1:W-:Y:S01]  /*18000*/  @P6 STG.E desc[UR18][R10.64+0x200], R13 ;  /* 0x0002000d0a006986 */ /* 0x0003e2000c101912 */
[C---:B------:R-:W-:Y:S02]  /*18010*/  ISETP.GT.AND P6, PT, R0.reuse, 0x9, P2 ;  /* 0x000000090000780c */ /* 0x040fe400017c4270 */
[----:B------:R-:W-:Y:S02]  /*18020*/  MOV R17, UR28 ;  /* 0x0000001c00117c02 */ /* 0x000fe40008000f00 */
[----:B------:R-:W-:Y:S01]  /*18030*/  ISETP.GT.AND P5, PT, R0, 0x10, P4 ;  /* 0x000000100000780c */ /* 0x000fe200027a4270 */
[----:B------:R-:W-:-:S02]  /*18040*/  FMUL R29, R29, UR22 ;  /* 0x000000161d1d7c20 */ /* 0x000fc40008400000 */
[----:B0-----:R-:W-:-:S04]  /*18050*/  IMAD.WIDE.U32 R2, R17, 0x1c, R6 ;  /* 0x0000001c11027825 */ /* 0x001fc800078e0006 */
[----:B------:R-:W-:Y:S01]  /*18060*/  FMUL R15, R30, UR22 ;  /* 0x000000161e0f7c20 */ /* 0x000fe20008400000 */
[----:B------:R-:W-:Y:S01]  /*18070*/  FMUL R31, R31, UR22 ;  /* 0x000000161f1f7c20 */ /* 0x000fe20008400000 */
[----:B------:R-:W-:Y:S01]  /*18080*/  @P1 STG.E desc[UR18][R6.64+0x200], R29 ;  /* 0x0002001d06001986 */ /* 0x000fe2000c101912 */
[----:B------:R-:W-:Y:S02]  /*18090*/  VIADD R9, R3, UR8 ;  /* 0x0000000803097c36 */ /* 0x000fe40008000000 */
[----:B-1----:R-:W-:Y:S01]  /*180a0*/  FMUL R13, R32, UR22 ;  /* 0x00000016200d7c20 */ /* 0x002fe20008400000 */
[----:B------:R-:W-:Y:S01]  /*180b0*/  IMAD.MOV.U32 R8, RZ, RZ, R2 ;  /* 0x000000ffff087224 */ /* 0x000fe200078e0002 */
[C---:B------:R-:W-:Y:S01]  /*180c0*/  ISETP.GT.AND P1, PT, R0.reuse, 0x11, P4 ;  /* 0x000000110000780c */ /* 0x040fe20002724270 */
[----:B------:R0:W-:Y:S01]  /*180d0*/  @P3 STG.E desc[UR18][R10.64+0x220], R15 ;  /* 0x0002200f0a003986 */ /* 0x0001e2000c101912 */
[----:B------:R-:W-:-:S03]  /*180e0*/  ISETP.GT.AND P3, PT, R0, 0x10, P2 ;  /* 0x000000100000780c */ /* 0x000fc60001764270 */
[----:B------:R-:W-:Y:S01]  /*180f0*/  @P6 STG.E desc[UR18][R6.64+0x220], R31 ;  /* 0x0002201f06006986 */ /* 0x000fe2000c101912 */
[----:B------:R-:W-:-:S03]  /*18100*/  IADD3 R4, P6, R6, UR9, RZ ;  /* 0x0000000906047c10 */ /* 0x000fc6000ffde0ff */
[----:B------:R1:W-:Y:S01]  /*18110*/  @P5 STG.E desc[UR18][R8.64+0x200], R13 ;  /* 0x0002000d08005986 */ /* 0x0003e2000c101912 */
[----:B------:R-:W-:Y:S01]  /*18120*/  ISETP.GT.AND P5, PT, R0, 0x11, P2 ;  /* 0x000000110000780c */ /* 0x000fe200017a4270 */
[----:B------:R-:W-:Y:S01]  /*18130*/  FMUL R33, R33, UR22 ;  /* 0x0000001621217c20 */ /* 0x000fe20008400000 */
[----:B------:R-:W-:Y:S02]  /*18140*/  IADD3.X R5, R7, UR29, RZ, P6, !PT ;  /* 0x0000001d07057c10 */ /* 0x000fe4000b7fe4ff */
[----:B------:R-:W-:Y:S01]  /*18150*/  MOV R3, UR28 ;  /* 0x0000001c00037c02 */ /* 0x000fe20008000f00 */
[----:B0-----:R-:W-:Y:S01]  /*18160*/  FMUL R15, R34, UR22 ;  /* 0x00000016220f7c20 */ /* 0x001fe20008400000 */
[C---:B------:R-:W-:Y:S01]  /*18170*/  ISETP.GT.AND P6, PT, R0.reuse, 0x18, P4 ;  /* 0x000000180000780c */ /* 0x040fe200027c4270 */
[----:B------:R-:W-:Y:S01]  /*18180*/  FMUL R35, R35, UR22 ;  /* 0x0000001623237c20 */ /* 0x000fe20008400000 */
[----:B------:R-:W-:Y:S01]  /*18190*/  @P1 STG.E desc[UR18][R4.64+0x200], R33 ;  /* 0x0002002104001986 */ /* 0x000fe2000c101912 */
[----:B------:R-:W-:Y:S01]  /*181a0*/  IMAD.WIDE.U32 R2, R3, 0x1c, R4 ;  /* 0x0000001c03027825 */ /* 0x000fe200078e0004 */
[----:B------:R-:W-:-:S02]  /*181b0*/  ISETP.GT.AND P1, PT, R0, 0x19, P4 ;  /* 0x000000190000780c */ /* 0x000fc40002724270 */
[----:B------:R0:W-:Y:S01]  /*181c0*/  @P3 STG.E desc[UR18][R8.64+0x220], R15 ;  /* 0x0002200f08003986 */ /* 0x0001e2000c101912 */
[----:B-1----:R-:W-:Y:S01]  /*181d0*/  FMUL R13, R36, UR22 ;  /* 0x00000016240d7c20 */ /* 0x002fe20008400000 */
[----:B------:R-:W-:Y:S02]  /*181e0*/  VIADD R11, R3, UR8 ;  /* 0x00000008030b7c36 */ /* 0x000fe40008000000 */
[----:B------:R1:W-:Y:S01]  /*181f0*/  @P5 STG.E desc[UR18][R4.64+0x220], R35 ;  /* 0x0002202304005986 */ /* 0x0003e2000c101912 */
[----:B------:R-:W-:Y:S01]  /*18200*/  IADD3 R6, P5, R4, UR9, RZ ;  /* 0x0000000904067c10 */ /* 0x000fe2000ffbe0ff */
[----:B------:R-:W-:Y:S01]  /*18210*/  IMAD.MOV.U32 R10, RZ, RZ, R2 ;  /* 0x000000ffff0a7224 */ /* 0x000fe200078e0002 */
[C---:B------:R-:W-:Y:S01]  /*18220*/  ISETP.GT.AND P3, PT, R0.reuse, 0x18, P2 ;  /* 0x000000180000780c */ /* 0x040fe20001764270 */
[----:B------:R-:W-:Y:S01]  /*18230*/  FMUL R37, R37, UR22 ;  /* 0x0000001625257c20 */ /* 0x000fe20008400000 */
[----:B------:R-:W-:Y:S02]  /*18240*/  IADD3.X R7, R5, UR29, RZ, P5, !PT ;  /* 0x0000001d05077c10 */ /* 0x000fe4000affe4ff */
[----:B------:R2:W-:Y:S01]  /*18250*/  @P6 STG.E desc[UR18][R10.64+0x200], R13 ;  /* 0x0002000d0a006986 */ /* 0x0005e2000c101912 */
[----:B------:R-:W-:-:S02]  /*18260*/  ISETP.GT.AND P6, PT, R0, 0x19, P2 ;  /* 0x000000190000780c */ /* 0x000fc400017c4270 */
[----:B------:R-:W-:Y:S01]  /*18270*/  MOV R3, UR28 ;  /* 0x0000001c00037c02 */ /* 0x000fe20008000f00 */
[----:B------:R-:W-:Y:S01]  /*18280*/  @P1 STG.E desc[UR18][R6.64+0x200], R37 ;  /* 0x0002002506001986 */ /* 0x000fe2000c101912 */
[----:B------:R-:W-:Y:S01]  /*18290*/  ISETP.GT.AND P1, PT, R0, 0x20, P4 ;  /* 0x000000200000780c */ /* 0x000fe20002724270 */
[----:B0-----:R-:W-:Y:S01]  /*182a0*/  FMUL R9, R38, UR22 ;  /* 0x0000001626097c20 */ /* 0x001fe20008400000 */
[----:B------:R-:W-:Y:S01]  /*182b0*/  FMUL R39, R39, UR22 ;  /* 0x0000001627277c20 */ /* 0x000fe20008400000 */
[----:B------:R-:W-:-:S04]  /*182c0*/  IMAD.WIDE.U32 R2, R3, 0x1c, R6 ;  /* 0x0000001c03027825 */ /* 0x000fc800078e0006 */
[----:B------:R-:W-:Y:S01]  /*182d0*/  FMUL R15, R40, UR22 ;  /* 0x00000016280f7c20 */ /* 0x000fe20008400000 */
[----:B------:R0:W-:Y:S01]  /*182e0*/  @P3 STG.E desc[UR18][R10.64+0x220], R9 ;  /* 0x000220090a003986 */ /* 0x0001e2000c101912 */
[----:B-1----:R-:W-:Y:S01]  /*182f0*/  IADD3 R4, P3, R6, UR9, RZ ;  /* 0x0000000906047c10 */ /* 0x002fe2000ff7e0ff */
[----:B--2---:R-:W-:Y:S02]  /*18300*/  VIADD R13, R3, UR8 ;  /* 0x00000008030d7c36 */ /* 0x004fe40008000000 */
[----:B------:R-:W-:Y:S01]  /*18310*/  IMAD.MOV.U32 R12, RZ, RZ, R2 ;  /* 0x000000ffff0c7224 */ /* 0x000fe200078e0002 */
[----:B------:R1:W-:Y:S01]  /*18320*/  @P6 STG.E desc[UR18][R6.64+0x220], R39 ;  /* 0x0002202706006986 */ /* 0x0003e2000c101912 */
[C---:B------:R-:W-:Y:S02]  /*18330*/  ISETP.GT.AND P6, PT, R0.reuse, 0x21, P4 ;  /* 0x000000210000780c */ /* 0x040fe400027c4270 */
[----:B------:R-:W-:Y:S02]  /*18340*/  IADD3.X R5, R7, UR29, RZ, P3, !PT ;  /* 0x0000001d07057c10 */ /* 0x000fe40009ffe4ff */
[C---:B------:R-:W-:Y:S01]  /*18350*/  ISETP.GT.AND P5, PT, R0.reuse, 0x20, P2 ;  /* 0x000000200000780c */ /* 0x040fe200017a4270 */
[----:B------:R2:W-:Y:S01]  /*18360*/  @P1 STG.E desc[UR18][R12.64+0x200], R15 ;  /* 0x0002000f0c001986 */ /* 0x0005e2000c101912 */
[----:B------:R-:W-:-:S02]  /*18370*/  ISETP.GT.AND P3, PT, R0, 0x21, P2 ;  /* 0x000000210000780c */ /* 0x000fc40001764270 */
[----:B------:R-:W-:Y:S01]  /*18380*/  ISETP.GT.AND P1, PT, R0, 0x28, P4 ;  /* 0x000000280000780c */ /* 0x000fe20002724270 */
[----:B0-----:R-:W-:-:S04]  /*18390*/  IMAD.WIDE.U32 R8, R17, 0x1c, R4 ;  /* 0x0000001c11087825 */ /* 0x001fc800078e0004 */
[----:B------:R-:W-:Y:S01]  /*183a0*/  FMUL R41, R41, UR22 ;  /* 0x0000001629297c20 */ /* 0x000fe20008400000 */
[----:B-1----:R-:W-:Y:S01]  /*183b0*/  FMUL R7, R42, UR22 ;  /* 0x000000162a077c20 */ /* 0x002fe20008400000 */
[----:B------:R-:W-:Y:S01]  /*183c0*/  FMUL R43, R43, UR22 ;  /* 0x000000162b2b7c20 */ /* 0x000fe20008400000 */
[----:B------:R-:W-:Y:S01]  /*183d0*/  FMUL R11, R44, UR22 ;  /* 0x000000162c0b7c20 */ /* 0x000fe20008400000 */
[----:B------:R-:W-:Y:S01]  /*183e0*/  IADD3 R9, R9, UR8, RZ ;  /* 0x0000000809097c10 */ /* 0x000fe2000fffe0ff */
[----:B------:R-:W-:Y:S01]  /*183f0*/  @P6 STG.E desc[UR18][R4.64+0x200], R41 ;  /* 0x0002002904006986 */ /* 0x000fe2000c101912 */
[----:B------:R-:W-:-:S03]  /*18400*/  IADD3 R2, P6, R4, UR9, RZ ;  /* 0x0000000904027c10 */ /* 0x000fc6000ffde0ff */
[----:B------:R0:W-:Y:S01]  /*18410*/  @P5 STG.E desc[UR18][R12.64+0x220], R7 ;  /* 0x000220070c005986 */ /* 0x0001e2000c101912 */
[----:B------:R-:W-:-:S03]  /*18420*/  ISETP.GT.AND P5, PT, R0, 0x28, P2 ;  /* 0x000000280000780c */ /* 0x000fc600017a4270 */
[----:B------:R1:W-:Y:S01]  /*18430*/  @P3 STG.E desc[UR18][R4.64+0x220], R43 ;  /* 0x0002202b04003986 */ /* 0x0003e2000c101912 */
[----:B------:R-:W-:-:S03]  /*18440*/  ISETP.GT.AND P3, PT, R0, 0x29, P4 ;  /* 0x000000290000780c */ /* 0x000fc60002764270 */
[----:B------:R3:W-:Y:S01]  /*18450*/  @P1 STG.E desc[UR18][R8.64+0x200], R11 ;  /* 0x0002000b08001986 */ /* 0x0007e2000c101912 */
[C---:B------:R-:W-:Y:S01]  /*18460*/  ISETP.GT.AND P1, PT, R0.reuse, 0x29, P2 ;  /* 0x000000290000780c */ /* 0x040fe20001724270 */
[----:B--2---:R-:W-:Y:S01]  /*18470*/  IMAD.U32 R15, RZ, RZ, UR28 ;  /* 0x0000001cff0f7e24 */ /* 0x004fe2000f8e00ff */
[----:B------:R-:W-:Y:S02]  /*18480*/  IADD3.X R3, R5, UR29, RZ, P6, !PT ;  /* 0x0000001d05037c10 */ /* 0x000fe4000b7fe4ff */
[----:B------:R-:W-:Y:S01]  /*18490*/  ISETP.GT.AND P6, PT, R0, 0x30, P4 ;  /* 0x000000300000780c */ /* 0x000fe200027c4270 */
[----:B------:R-:W-:Y:S01]  /*184a0*/  FMUL R45, R45, UR22 ;  /* 0x000000162d2d7c20 */ /* 0x000fe20008400000 */
[----:B0-----:R-:W-:Y:S01]  /*184b0*/  FMUL R13, R46, UR22 ;  /* 0x000000162e0d7c20 */ /* 0x001fe20008400000 */
[----:B-1----:R-:W-:-:S04]  /*184c0*/  IMAD.WIDE.U32 R4, R15, 0x1c, R2 ;  /* 0x0000001c0f047825 */ /* 0x002fc800078e0002 */
[----:B------:R-:W-:Y:S01]  /*184d0*/  FMUL R47, R47, UR22 ;  /* 0x000000162f2f7c20 */ /* 0x000fe20008400000 */
[----:B------:R-:W-:Y:S01]  /*184e0*/  @P3 STG.E desc[UR18][R2.64+0x200], R45 ;  /* 0x0002002d02003986 */ /* 0x000fe2000c101912 */
[----:B---3--:R-:W-:Y:S02]  /*184f0*/  VIADD R11, R5, UR8 ;  /* 0x00000008050b7c36 */ /* 0x008fe40008000000 */
[----:B------:R-:W-:Y:S01]  /*18500*/  FMUL R5, R48, UR22 ;  /* 0x0000001630057c20 */ /* 0x000fe20008400000 */
[----:B------:R-:W-:Y:S01]  /*18510*/  MOV R10, R4 ;  /* 0x00000004000a7202 */ /* 0x000fe20000000f00 */
[----:B------:R0:W-:Y:S04]  /*18520*/  @P5 STG.E desc[UR18][R8.64+0x220], R13 ;  /* 0x0002200d08005986 */ /* 0x0001e8000c101912 */
[----:B------:R1:W-:Y:S01]  /*18530*/  @P1 STG.E desc[UR18][R2.64+0x220], R47 ;  /* 0x0002202f02001986 */ /* 0x0003e2000c101912 */
[----:B------:R-:W-:-:S02]  /*18540*/  ISETP.GT.AND P1, PT, R0, 0x31, P4 ;  /* 0x000000310000780c */ /* 0x000fc40002724270 */
[----:B------:R-:W-:Y:S01]  /*18550*/  ISETP.GT.AND P3, PT, R0, 0x30, P2 ;  /* 0x000000300000780c */ /* 0x000fe20001764270 */
[----:B------:R2:W-:Y:S01]  /*18560*/  @P6 STG.E desc[UR18][R10.64+0x200], R5 ;  /* 0x000200050a006986 */ /* 0x0005e2000c101912 */
[----:B------:R-:W-:Y:S02]  /*18570*/  IADD3 R6, P5, R2, UR9, RZ ;  /* 0x0000000902067c10 */ /* 0x000fe4000ffbe0ff */
[----:B------:R-:W-:Y:S01]  /*18580*/  ISETP.GT.AND P6, PT, R0, 0x31, P2 ;  /* 0x000000310000780c */ /* 0x000fe200017c4270 */
[----:B------:R-:W-:Y:S01]  /*18590*/  FMUL R49, R49, UR22 ;  /* 0x0000001631317c20 */ /* 0x000fe20008400000 */
[----:B------:R-:W-:Y:S01]  /*185a0*/  IADD3.X R7, R3, UR29, RZ, P5, !PT ;  /* 0x0000001d03077c10 */ /* 0x000fe2000affe4ff */
[----:B0-----:R-:W-:Y:S02]  /*185b0*/  IMAD.U32 R9, RZ, RZ, UR28 ;  /* 0x0000001cff097e24 */ /* 0x001fe4000f8e00ff */
[----:B------:R-:W-:Y:S01]  /*185c0*/  FMUL R13, R50, UR22 ;  /* 0x00000016320d7c20 */ /* 0x000fe20008400000 */
[C---:B------:R-:W-:Y:S01]  /*185d0*/  ISETP.GT.AND P5, PT, R0.reuse, 0x38, P4 ;  /* 0x000000380000780c */ /* 0x040fe200027a4270 */
[----:B------:R-:W-:Y:S01]  /*185e0*/  FMUL R51, R51, UR22 ;  /* 0x0000001633337c20 */ /* 0x000fe20008400000 */
[----:B------:R-:W-:Y:S01]  /*185f0*/  @P1 STG.E desc[UR18][R6.64+0x200], R49 ;  /* 0x0002003106001986 */ /* 0x000fe2000c101912 */
[----:B-1----:R-:W-:Y:S01]  /*18600*/  IMAD.WIDE.U32 R2, R9, 0x1c, R6 ;  /* 0x0000001c09027825 */ /* 0x002fe200078e0006 */
[----:B------:R-:W-:-:S02]  /*18610*/  ISETP.GT.AND P1, PT, R0, 0x39, P4 ;  /* 0x000000390000780c */ /* 0x000fc40002724270 */
[----:B------:R0:W-:Y:S01]  /*18620*/  @P3 STG.E desc[UR18][R10.64+0x220], R13 ;  /* 0x0002200d0a003986 */ /* 0x0001e2000c101912 */
[----:B------:R-:W-:Y:S01]  /*18630*/  FMUL R15, R52, UR22 ;  /* 0x00000016340f7c20 */ /* 0x000fe20008400000 */
[----:B------:R-:W-:Y:S02]  /*18640*/  VIADD R9, R3, UR8 ;  /* 0x0000000803097c36 */ /* 0x000fe40008000000 */
[----:B------:R1:W-:Y:S01]  /*18650*/  @P6 STG.E desc[UR18][R6.64+0x220], R51 ;  /* 0x0002203306006986 */ /* 0x0003e2000c101912 */
[----:B------:R-:W-:Y:S02]  /*18660*/  IADD3 R4, P6, R6, UR9, RZ ;  /* 0x0000000906047c10 */ /* 0x000fe4000ffde0ff */
[----:B------:R-:W-:Y:S01]  /*18670*/  MOV R8, R2 ;  /* 0x0000000200087202 */ /* 0x000fe20000000f00 */
[----:B------:R-:W-:Y:S01]  /*18680*/  FMUL R53, R53, UR22 ;  /* 0x0000001635357c20 */ /* 0x000fe20008400000 */
[C---:B------:R-:W-:Y:S02]  /*18690*/  ISETP.GT.AND P3, PT, R0.reuse, 0x38, P2 ;  /* 0x000000380000780c */ /* 0x040fe40001764270 */
[----:B--2---:R-:W-:Y:S01]  /*186a0*/  IADD3.X R5, R7, UR29, RZ, P6, !PT ;  /* 0x0000001d07057c10 */ /* 0x004fe2000b7fe4ff */
[----:B------:R2:W-:Y:S01]  /*186b0*/  @P5 STG.E desc[UR18][R8.64+0x200], R15 ;  /* 0x0002000f08005986 */ /* 0x0005e2000c101912 */
[----:B------:R-:W-:Y:S01]  /*186c0*/  ISETP.GT.AND P5, PT, R0, 0x39, P2 ;  /* 0x000000390000780c */ /* 0x000fe200017a4270 */
[----:B------:R-:W-:-:S02]  /*186d0*/  IMAD.U32 R3, RZ, RZ, UR28 ;  /* 0x0000001cff037e24 */ /* 0x000fc4000f8e00ff */
[----:B------:R-:W-:Y:S01]  /*186e0*/  @P1 STG.E desc[UR18][R4.64+0x200], R53 ;  /* 0x0002003504001986 */ /* 0x000fe2000c101912 */
[----:B------:R-:W-:Y:S01]  /*186f0*/  ISETP.GT.AND P1, PT, R0, 0x40, P4 ;  /* 0x000000400000780c */ /* 0x000fe20002724270 */
[----:B0-----:R-:W-:Y:S01]  /*18700*/  FMUL R13, R54, UR22 ;  /* 0x00000016360d7c20 */ /* 0x001fe20008400000 */
[----:B------:R-:W-:-:S04]  /*18710*/  IMAD.WIDE.U32 R2, R3, 0x1c, R4 ;  /* 0x0000001c03027825 */ /* 0x000fc800078e0004 */
[----:B------:R-:W-:Y:S01]  /*18720*/  FMUL R55, R55, UR22 ;  /* 0x0000001637377c20 */ /* 0x000fe20008400000 */
[----:B------:R0:W-:Y:S01]  /*18730*/  @P3 STG.E desc[UR18][R8.64+0x220], R13 ;  /* 0x0002200d08003986 */ /* 0x0001e2000c101912 */
[----:B-1----:R-:W-:Y:S01]  /*18740*/  IADD3 R6, P3, R4, UR9, RZ ;  /* 0x0000000904067c10 */ /* 0x002fe2000ff7e0ff */
[----:B--2---:R-:W-:Y:S01]  /*18750*/  FMUL R15, R56, UR22 ;  /* 0x00000016380f7c20 */ /* 0x004fe20008400000 */
[----:B------:R-:W-:Y:S01]  /*18760*/  VIADD R11, R3, UR8 ;  /* 0x00000008030b7c36 */ /* 0x000fe20008000000 */
[----:B------:R-:W-:Y:S01]  /*18770*/  MOV R10, R2 ;  /* 0x00000002000a7202 */ /* 0x000fe20000000f00 */
        /* <DEDUP_REMOVED lines=11> */
[----:B------:R-:W-:Y:S02]  /*18830*/  VIADD R9, R9, UR8 ;  /* 0x0000000809097c36 */ /* 0x000fe40008000000 */
[----:B------:R-:W-:Y:S01]  /*18840*/  FMUL R13, R60, UR22 ;  /* 0x000000163c0d7c20 */ /* 0x000fe20008400000 */
[----:B------:R-:W-:Y:S01]  /*18850*/  @P6 STG.E desc[UR18][R6.64+0x200], R57 ;  /* 0x0002003906006986 */ /* 0x000fe2000c101912 */
[----:B------:R-:W-:-:S03]  /*18860*/  IADD3 R2, P6, R6, UR9, RZ ;  /* 0x0000000906027c10 */ /* 0x000fc6000ffde0ff */
[----:B------:R0:W-:Y:S01]  /*18870*/  @P5 STG.E desc[UR18][R10.64+0x220], R5 ;  /* 0x000220050a005986 */ /* 0x0001e2000c101912 */
[----:B------:R-:W-:-:S03]  /*18880*/  ISETP.GT.AND P5, PT, R0, 0x48, P2 ;  /* 0x000000480000780c */ /* 0x000fc600017a4270 */
[----:B------:R1:W-:Y:S01]  /*18890*/  @P3 STG.E desc[UR18][R6.64+0x220], R59 ;  /* 0x0002203b06003986 */ /* 0x0003e2000c101912 */
[----:B------:R-:W-:-:S03]  /*188a0*/  ISETP.GT.AND P3, PT, R0, 0x49, P4 ;  /* 0x000000490000780c */ /* 0x000fc60002764270 */
[----:B------:R-:W-:Y:S01]  /*188b0*/  @P1 STG.E desc[UR18][R8.64+0x200], R13 ;  /* 0x0002000d08001986 */ /* 0x000fe2000c101912 */
[C---:B------:R-:W-:Y:S02]  /*188c0*/  ISETP.GT.AND P1, PT, R0.reuse, 0x49, P2 ;  /* 0x000000490000780c */ /* 0x040fe40001724270 */
[----:B------:R-:W-:Y:S02]  /*188d0*/  IADD3.X R3, R7, UR29, RZ, P6, !PT ;  /* 0x0000001d07037c10 */ /* 0x000fe4000b7fe4ff */
[----:B------:R-:W-:Y:S01]  /*188e0*/  ISETP.GT.AND P6, PT, R0, 0x50, P4 ;  /* 0x000000500000780c */ /* 0x000fe200027c4270 */
[----:B------:R-:W-:Y:S01]  /*188f0*/  FMUL R61, R61, UR22 ;  /* 0x000000163d3d7c20 */ /* 0x000fe20008400000 */
[----:B--2---:R-:W-:Y:S01]  /*18900*/  FMUL R15, R62, UR22 ;  /* 0x000000163e0f7c20 */ /* 0x004fe20008400000 */
[----:B0-----:R-:W-:-:S04]  /*18910*/  IMAD.WIDE.U32 R4, R17, 0x1c, R2 ;  /* 0x0000001c11047825 */ /* 0x001fc800078e0002 */
[----:B------:R-:W-:Y:S01]  /*18920*/  FMUL R63, R63, UR22 ;  /* 0x000000163f3f7c20 */ /* 0x000fe20008400000 */
[----:B------:R-:W-:Y:S01]  /*18930*/  @P3 STG.E desc[UR18][R2.64+0x200], R61 ;  /* 0x0002003d02003986 */ /* 0x000fe2000c101912 */
[----:B------:R-:W-:Y:S02]  /*18940*/  VIADD R11, R5, UR8 ;  /* 0x00000008050b7c36 */ /* 0x000fe40008000000 */
[----:B------:R-:W-:Y:S01]  /*18950*/  FMUL R5, R64, UR22 ;  /* 0x0000001640057c20 */ /* 0x000fe20008400000 */
[----:B------:R-:W-:Y:S01]  /*18960*/  MOV R10, R4 ;  /* 0x00000004000a7202 */ /* 0x000fe20000000f00 */
[----:B------:R0:W-:Y:S04]  /*18970*/  @P5 STG.E desc[UR18][R8.64+0x220], R15 ;  /* 0x0002200f08005986 */ /* 0x0001e8000c101912 */
[----:B------:R2:W-:Y:S01]  /*18980*/  @P1 STG.E desc[UR18][R2.64+0x220], R63 ;  /* 0x0002203f02001986 */ /* 0x0005e2000c101912 */
[----:B------:R-:W-:-:S02]  /*18990*/  ISETP.GT.AND P1, PT, R0, 0x51, P4 ;  /* 0x000000510000780c */ /* 0x000fc40002724270 */
[----:B------:R-:W-:Y:S01]  /*189a0*/  ISETP.GT.AND P3, PT, R0, 0x50, P2 ;  /* 0x000000500000780c */ /* 0x000fe20001764270 */
[----:B------:R3:W-:Y:S01]  /*189b0*/  @P6 STG.E desc[UR18][R10.64+0x200], R5 ;  /* 0x000200050a006986 */ /* 0x0007e2000c101912 */
[----:B-1----:R-:W-:Y:S02]  /*189c0*/  IADD3 R6, P5, R2, UR9, RZ ;  /* 0x0000000902067c10 */ /* 0x002fe4000ffbe0ff */
        /* <DEDUP_REMOVED lines=8> */
[----:B--2---:R-:W-:Y:S01]  /*18a50*/  IMAD.WIDE.U32 R2, R9, 0x1c, R6 ;  /* 0x0000001c09027825 */ /* 0x004fe200078e0006 */
        /* <DEDUP_REMOVED lines=9> */
[----:B---3--:R-:W-:Y:S01]  /*18af0*/  IADD3.X R5, R7, UR29, RZ, P6, !PT ;  /* 0x0000001d07057c10 */ /* 0x008fe2000b7fe4ff */
        /* <DEDUP_REMOVED lines=257> */
[C---:B------:R-:W-:Y:S01]  /*19b10*/  ISETP.GT.AND P6, PT, R0.reuse, 0xd1, P2 ;  /* 0x000000d10000780c */ /* 0x040fe200017c4270 */
[----:B0-----:R-:W-:Y:S01]  /*19b20*/  IMAD.U32 R9, RZ, RZ, UR28 ;  /* 0x0000001cff097e24 */ /* 0x001fe2000f8e00ff */
[----:B------:R-:W-:Y:S01]  /*19b30*/  IADD3.X R7, R3, UR29, RZ, P5, !PT ;  /* 0x0000001d03077c10 */ /* 0x000fe2000affe4ff */
[----:B------:R-:W-:Y:S01]  /*19b40*/  FMUL R129, R129, UR22 ;  /* 0x0000001681817c20 */ /* 0x000fe20008400000 */
[----:B------:R-:W-:Y:S01]  /*19b50*/  ISETP.GT.AND P5, PT, R0, 0xd8, P4 ;  /* 0x000000d80000780c */ /* 0x000fe200027a4270 */
[----:B------:R-:W-:Y:S01]  /*19b60*/  FMUL R13, R130, UR22 ;  /* 0x00000016820d7c20 */ /* 0x000fe20008400000 */
[----:B------:R-:W-:Y:S01]  /*19b70*/  FMUL R131, R131, UR22 ;  /* 0x0000001683837c20 */ /* 0x000fe20008400000 */
[----:B--2---:R-:W-:Y:S01]  /*19b80*/  IMAD.WIDE.U32 R2, R9, 0x1c, R6 ;  /* 0x0000001c09027825 */ /* 0x004fe200078e0006 */
[----:B------:R-:W-:Y:S01]  /*19b90*/  @P1 STG.E desc[UR18][R6.64+0x200], R129 ;  /* 0x0002008106001986 */ /* 0x000fe2000c101912 */
[----:B------:R-:W-:-:S02]  /*19ba0*/  ISETP.GT.AND P1, PT, R0, 0xd9, P4 ;  /* 0x000000d90000780c */ /* 0x000fc40002724270 */
[----:B------:R-:W-:Y:S01]  /*19bb0*/  FMUL R15, R132, UR22 ;  /* 0x00000016840f7c20 */ /* 0x000fe20008400000 */
[----:B------:R-:W-:Y:S01]  /*19bc0*/  VIADD R9, R3, UR8 ;  /* 0x0000000803097c36 */ /* 0x000fe20008000000 */
[----:B------:R0:W-:Y:S01]  /*19bd0*/  @P3 STG.E desc[UR18][R10.64+0x220], R13 ;  /* 0x0002200d0a003986 */ /* 0x0001e2000c101912 */
[----:B------:R-:W-:-:S03]  /*19be0*/  MOV R8, R2 ;  /* 0x0000000200087202 */ /* 0x000fc60000000f00 */
[----:B------:R1:W-:Y:S01]  /*19bf0*/  @P6 STG.E desc[UR18][R6.64+0x220], R131 ;  /* 0x0002208306006986 */ /* 0x0003e2000c101912 */
[----:B------:R-:W-:Y:S02]  /*19c00*/  IADD3 R4, P6, R6, UR9, RZ ;  /* 0x0000000906047c10 */ /* 0x000fe4000ffde0ff */
[C---:B------:R-:W-:Y:S01]  /*19c10*/  ISETP.GT.AND P3, PT, R0.reuse, 0xd8, P2 ;  /* 0x000000d80000780c */ /* 0x040fe20001764270 */
[----:B------:R2:W-:Y:S01]  /*19c20*/  @P5 STG.E desc[UR18][R8.64+0x200], R15 ;  /* 0x0002000f08005986 */ /* 0x0005e2000c101912 */
[----:B---3--:R-:W-:Y:S01]  /*19c30*/  IADD3.X R5, R7, UR29, RZ, P6, !PT ;  /* 0x0000001d07057c10 */ /* 0x008fe2000b7fe4ff */
[----:B------:R-:W-:Y:S01]  /*19c40*/  FMUL R133, R133, UR22 ;  /* 0x0000001685857c20 */ /* 0x000fe20008400000 */
[----:B------:R-:W-:Y:S01]  /*19c50*/  ISETP.GT.AND P5, PT, R0, 0xd9, P2 ;  /* 0x000000d90000780c */ /* 0x000fe200017a4270 */
[----:B0-----:R-:W-:Y:S01]  /*19c60*/  FMUL R13, R134, UR22 ;  /* 0x00000016860d7c20 */ /* 0x001fe20008400000 */
[----:B------:R-:W-:Y:S02]  /*19c70*/  IMAD.U32 R3, RZ, RZ, UR28 ;  /* 0x0000001cff037e24 */ /* 0x000fe4000f8e00ff */
[----:B------:R-:W-:Y:S01]  /*19c80*/  @P1 STG.E desc[UR18][R4.64+0x200], R133 ;  /* 0x0002008504001986 */ /* 0x000fe2000c101912 */
[----:B------:R-:W-:Y:S01]  /*19c90*/  ISETP.GT.AND P1, PT, R0, 0xe0, P4 ;  /* 0x000000e00000780c */ /* 0x000fe20002724270 */
[----:B------:R-:W-:Y:S01]  /*19ca0*/  FMUL R135, R135, UR22 ;  /* 0x0000001687877c20 */ /* 0x000fe20008400000 */
[----:B------:R-:W-:-:S02]  /*19cb0*/  IMAD.WIDE.U32 R2, R3, 0x1c, R4 ;  /* 0x0000001c03027825 */ /* 0x000fc400078e0004 */
[----:B------:R-:W-:Y:S01]  /*19cc0*/  @P3 STG.E desc[UR18][R8.64+0x220], R13 ;  /* 0x0002200d08003986 */ /* 0x000fe2000c101912 */
[----:B-1----:R-:W-:Y:S01]  /*19cd0*/  IADD3 R6, P3, R4, UR9, RZ ;  /* 0x0000000904067c10 */ /* 0x002fe2000ff7e0ff */
[----:B--2---:R-:W-:Y:S01]  /*19ce0*/  FMUL R15, R136, UR22 ;  /* 0x00000016880f7c20 */ /* 0x004fe20008400000 */
[C---:B------:R-:W-:Y:S01]  /*19cf0*/  ISETP.GT.AND P6, PT, R0.reuse, 0xe1, P4 ;  /* 0x000000e10000780c */ /* 0x040fe200027c4270 */
[----:B------:R0:W-:Y:S01]  /*19d00*/  @P5 STG.E desc[UR18][R4.64+0x220], R135 ;  /* 0x0002208704005986 */ /* 0x0001e2000c101912 */
[----:B------:R-:W-:Y:S01]  /*19d10*/  VIADD R11, R3, UR8 ;  /* 0x00000008030b7c36 */ /* 0x000fe20008000000 */
[----:B------:R-:W-:Y:S02]  /*19d20*/  MOV R10, R2 ;  /* 0x00000002000a7202 */ /* 0x000fe40000000f00 */
[----:B------:R-:W-:Y:S02]  /*19d30*/  IADD3.X R7, R5, UR29, RZ, P3, !PT ;  /* 0x0000001d05077c10 */ /* 0x000fe40009ffe4ff */
[----:B------:R-:W-:-:S02]  /*19d40*/  ISETP.GT.AND P5, PT, R0, 0xe0, P2 ;  /* 0x000000e00000780c */ /* 0x000fc400017a4270 */
[C---:B------:R-:W-:Y:S01]  /*19d50*/  ISETP.GT.AND P3, PT, R0.reuse, 0xe1, P2 ;  /* 0x000000e10000780c */ /* 0x040fe20001764270 */
[----:B------:R1:W-:Y:S01]  /*19d60*/  @P1 STG.E desc[UR18][R10.64+0x200], R15 ;  /* 0x0002000f0a001986 */ /* 0x0003e2000c101912 */
[----:B------:R-:W-:Y:S01]  /*19d70*/  ISETP.GT.AND P1, PT, R0, 0xe8, P4 ;  /* 0x000000e80000780c */ /* 0x000fe20002724270 */
[----:B------:R-:W-:Y:S01]  /*19d80*/  FMUL R137, R137, UR22 ;  /* 0x0000001689897c20 */ /* 0x000fe20008400000 */
[----:B0-----:R-:W-:Y:S01]  /*19d90*/  FMUL R5, R138, UR22 ;  /* 0x000000168a057c20 */ /* 0x001fe20008400000 */
[----:B------:R-:W-:-:S04]  /*19da0*/  IMAD.WIDE.U32 R8, R17, 0x1c, R6 ;  /* 0x0000001c11087825 */ /* 0x000fc800078e0006 */
[----:B------:R-:W-:Y:S01]  /*19db0*/  FMUL R139, R139, UR22 ;  /* 0x000000168b8b7c20 */ /* 0x000fe20008400000 */
[----:B------:R-:W-:Y:S01]  /*19dc0*/  FMUL R13, R140, UR22 ;  /* 0x000000168c0d7c20 */ /* 0x000fe20008400000 */
[----:B------:R-:W-:Y:S01]  /*19dd0*/  @P6 STG.E desc[UR18][R6.64+0x200], R137 ;  /* 0x0002008906006986 */ /* 0x000fe2000c101912 */
[----:B------:R-:W-:-:S03]  /*19de0*/  VIADD R9, R9, UR8 ;  /* 0x0000000809097c36 */ /* 0x000fc60008000000 */
[----:B------:R-:W-:Y:S01]  /*19df0*/  @P5 STG.E desc[UR18][R10.64+0x220], R5 ;  /* 0x000220050a005986 */ /* 0x000fe2000c101912 */
[----:B------:R-:W-:-:S03]  /*19e00*/  ISETP.GT.AND P5, PT, R0, 0xe8, P2 ;  /* 0x000000e80000780c */ /* 0x000fc600017a4270 */
[----:B------:R0:W-:Y:S01]  /*19e10*/  @P3 STG.E desc[UR18][R6.64+0x220], R139 ;  /* 0x0002208b06003986 */ /* 0x0001e2000c101912 */
[----:B------:R-:W-:-:S03]  /*19e20*/  ISETP.GT.AND P3, PT, R0, 0xe9, P4 ;  /* 0x000000e90000780c */ /* 0x000fc60002764270 */
[----:B------:R2:W-:Y:S01]  /*19e30*/  @P1 STG.E desc[UR18][R8.64+0x200], R13 ;  /* 0x0002000d08001986 */ /* 0x0005e2000c101912 */
[----:B------:R-:W-:Y:S01]  /*19e40*/  IADD3 R2, P1, R6, UR9, RZ ;  /* 0x0000000906027c10 */ /* 0x000fe2000ff3e0ff */
[----:B------:R-:W-:Y:S01]  /*19e50*/  FMUL R141, R141, UR22 ;  /* 0x000000168d8d7c20 */ /* 0x000fe20008400000 */
[----:B-1----:R-:W-:Y:S02]  /*19e60*/  FMUL R15, R142, UR22 ;  /* 0x000000168e0f7c20 */ /* 0x002fe40008400000 */
[----:B------:R-:W-:Y:S02]  /*19e70*/  IADD3.X R3, R7, UR29, RZ, P1, !PT ;  /* 0x0000001d07037c10 */ /* 0x000fe40008ffe4ff */
[C---:B------:R-:W-:Y:S02]  /*19e80*/  ISETP.GT.AND P6, PT, R0.reuse, 0xe9, P2 ;  /* 0x000000e90000780c */ /* 0x040fe400017c4270 */
[C---:B------:R-:W-:Y:S01]  /*19e90*/  ISETP.GT.AND P1, PT, R0.reuse, 0xf0, P4 ;  /* 0x000000f00000780c */ /* 0x040fe20002724270 */
[----:B------:R-:W-:Y:S01]  /*19ea0*/  @P3 STG.E desc[UR18][R2.64+0x200], R141 ;  /* 0x0002008d02003986 */ /* 0x000fe2000c101912 */
[----:B------:R-:W-:-:S03]  /*19eb0*/  ISETP.GT.AND P3, PT, R0, 0xf1, P4 ;  /* 0x000000f10000780c */ /* 0x000fc60002764270 */
[----:B------:R-:W-:Y:S01]  /*19ec0*/  @P5 STG.E desc[UR18][R8.64+0x220], R15 ;  /* 0x0002200f08005986 */ /* 0x000fe2000c101912 */
[----:B0-----:R-:W-:Y:S01]  /*19ed0*/  IADD3 R6, P5, R2, UR9, RZ ;  /* 0x0000000902067c10 */ /* 0x001fe2000ffbe0ff */
[----:B------:R-:W-:-:S04]  /*19ee0*/  IMAD.WIDE.U32 R4, R17, 0x1c, R2 ;  /* 0x0000001c11047825 */ /* 0x000fc800078e0002 */
[----:B------:R-:W-:Y:S01]  /*19ef0*/  FMUL R143, R143, UR22 ;  /* 0x000000168f8f7c20 */ /* 0x000fe20008400000 */
[----:B------:R-:W-:Y:S01]  /*19f00*/  IADD3.X R7, R3, UR29, RZ, P5, !PT ;  /* 0x0000001d03077c10 */ /* 0x000fe2000affe4ff */
[----:B------:R-:W-:Y:S01]  /*19f10*/  VIADD R5, R5, UR8 ;  /* 0x0000000805057c36 */ /* 0x000fe20008000000 */
[----:B------:R-:W-:Y:S01]  /*19f20*/  ISETP.GT.AND P5, PT, R0, 0xf0, P2 ;  /* 0x000000f00000780c */ /* 0x000fe200017a4270 */
[----:B------:R-:W-:Y:S01]  /*19f30*/  FMUL R11, R144, UR22 ;  /* 0x00000016900b7c20 */ /* 0x000fe20008400000 */
[----:B------:R-:W-:Y:S01]  /*19f40*/  FMUL R145, R145, UR22 ;  /* 0x0000001691917c20 */ /* 0x000fe20008400000 */
[----:B------:R0:W-:Y:S01]  /*19f50*/  @P6 STG.E desc[UR18][R2.64+0x220], R143 ;  /* 0x0002208f02006986 */ /* 0x0001e2000c101912 */
[----:B--2---:R-:W-:-:S03]  /*19f60*/  FMUL R13, R146, UR22 ;  /* 0x00000016920d7c20 */ /* 0x004fc60008400000 */
[----:B------:R1:W-:Y:S01]  /*19f70*/  @P1 STG.E desc[UR18][R4.64+0x200], R11 ;  /* 0x0002000b04001986 */ /* 0x0003e2000c101912 */
[----:B------:R-:W-:-:S03]  /*19f80*/  ISETP.GT.AND P1, PT, R0, 0xf8, P4 ;  /* 0x000000f80000780c */ /* 0x000fc60002724270 */
[----:B------:R2:W-:Y:S01]  /*19f90*/  @P3 STG.E desc[UR18][R6.64+0x200], R145 ;  /* 0x0002009106003986 */ /* 0x0005e2000c101912 */
[C---:B------:R-:W-:Y:S02]  /*19fa0*/  ISETP.GT.AND P3, PT, R0.reuse, 0xf1, P2 ;  /* 0x000000f10000780c */ /* 0x040fe40001764270 */
[C---:B------:R-:W-:Y:S01]  /*19fb0*/  ISETP.GT.AND P4, PT, R0.reuse, 0xf9, P4 ;  /* 0x000000f90000780c */ /* 0x040fe20002784270 */
[----:B0-----:R-:W-:Y:S01]  /*19fc0*/  IMAD.WIDE.U32 R2, R17, 0x1c, R6 ;  /* 0x0000001c11027825 */ /* 0x001fe200078e0006 */
[C---:B------:R-:W-:Y:S01]  /*19fd0*/  ISETP.GT.AND P6, PT, R0.reuse, 0xf8, P2 ;  /* 0x000000f80000780c */ /* 0x040fe200017c4270 */
[----:B------:R2:W-:Y:S01]  /*19fe0*/  @P5 STG.E desc[UR18][R4.64+0x220], R13 ;  /* 0x0002200d04005986 */ /* 0x0005e2000c101912 */
[----:B------:R-:W-:Y:S02]  /*19ff0*/  ISETP.GT.AND P2, PT, R0, 0xf9, P2 ;  /* 0x000000f90000780c */ /* 0x000fe40001744270 */
[----:B------:R-:W-:Y:S01]  /*1a000*/  IADD3 R8, P5, R6, UR9, RZ ;  /* 0x0000000906087c10 */ /* 0x000fe2000ffbe0ff */
[----:B------:R-:W-:Y:S01]  /*1a010*/  FMUL R147, R147, UR22 ;  /* 0x0000001693937c20 */ /* 0x000fe20008400000 */
[----:B-1----:R-:W-:Y:S01]  /*1a020*/  FMUL R11, R148, UR22 ;  /* 0x00000016940b7c20 */ /* 0x002fe20008400000 */
[----:B------:R-:W-:Y:S01]  /*1a030*/  IADD3 R3, R3, UR8, RZ ;  /* 0x0000000803037c10 */ /* 0x000fe2000fffe0ff */
[----:B------:R-:W-:Y:S01]  /*1a040*/  FMUL R149, R149, UR22 ;  /* 0x0000001695957c20 */ /* 0x000fe20008400000 */
[----:B------:R-:W-:Y:S01]  /*1a050*/  IADD3.X R9, R7, UR29, RZ, P5, !PT ;  /* 0x0000001d07097c10 */ /* 0x000fe2000affe4ff */
[----:B------:R-:W-:Y:S01]  /*1a060*/  FMUL R15, R150, UR22 ;  /* 0x00000016960f7c20 */ /* 0x000fe20008400000 */
[----:B------:R-:W-:Y:S01]  /*1a070*/  FMUL R151, R151, UR22 ;  /* 0x0000001697977c20 */ /* 0x000fe20008400000 */
[----:B------:R2:W-:Y:S04]  /*1a080*/  @P3 STG.E desc[UR18][R6.64+0x220], R147 ;  /* 0x0002209306003986 */ /* 0x0005e8000c101912 */
[----:B------:R2:W-:Y:S04]  /*1a090*/  @P1 STG.E desc[UR18][R2.64+0x200], R11 ;  /* 0x0002000b02001986 */ /* 0x0005e8000c101912 */
[----:B------:R2:W-:Y:S04]  /*1a0a0*/  @P4 STG.E desc[UR18][R8.64+0x200], R149 ;  /* 0x0002009508004986 */ /* 0x0005e8000c101912 */
[----:B------:R2:W-:Y:S04]  /*1a0b0*/  @P6 STG.E desc[UR18][R2.64+0x220], R15 ;  /* 0x0002200f02006986 */ /* 0x0005e8000c101912 */
[----:B------:R2:W-:Y:S02]  /*1a0c0*/  @P2 STG.E desc[UR18][R8.64+0x220], R151 ;  /* 0x0002209708002986 */ /* 0x0005e4000c101912 */
.L_x_409:
[----:B------:R-:W-:Y:S05]  /*1a0d0*/  BSYNC B0 ;  /* 0x0000000000007941 */ /* 0x000fea0003800000 */
.L_x_25:
[----:B0-2---:R-:W2:Y:S04]  /*1a0e0*/  LDL.LU R3, [R1+0x204] ;  /* 0x0002040001037983 */ /* 0x005ea80000300800 */
[----:B------:R-:W2:Y:S01]  /*1a0f0*/  LDL.LU R2, [R1+0x208] ;  /* 0x0002080001027983 */ /* 0x000ea20000300800 */
[----:B------:R-:W-:Y:S01]  /*1a100*/  ULDC UR8, c[0x0][0xc] ;  /* 0x0000030000087ab9 */ /* 0x000fe20000000800 */
[----:B------:R-:W-:Y:S01]  /*1a110*/  ULDC UR9, c[0x0][0x10] ;  /* 0x0000040000097ab9 */ /* 0x000fe20000000800 */
[----:B------:R-:W2:Y:S01]  /*1a120*/  LDC R5, c[0x0][0x14] ;  /* 0x00000500ff057b82 */ /* 0x000ea20000000800 */
[----:B------:R-:W-:Y:S01]  /*1a130*/  UIMAD.WIDE.U32 UR8, UR8, UR9, URZ ;  /* 0x00000009080872a5 */ /* 0x000fe2000f8e003f */
[----:B------:R-:W-:Y:S01]  /*1a140*/  PRMT R0, RZ, 0x7610, R0 ;  /* 0x00007610ff007816 */ /* 0x000fe20000000000 */
[----:B------:R-:W-:Y:S01]  /*1a150*/  UMOV UR14, 0xffffffff ;  /* 0xffffffff000e7882 */ /* 0x000fe20000000000 */
[----:B------:R-:W-:Y:S01]  /*1a160*/  UMOV UR13, 0xffffffff ;  /* 0xffffffff000d7882 */ /* 0x000fe20000000000 */
[----:B------:R-:W-:-:S02]  /*1a170*/  UMOV UR12, 0xffffffff ;  /* 0xffffffff000c7882 */ /* 0x000fc40000000000 */
[----:B--2---:R-:W-:-:S04]  /*1a180*/  IMAD.WIDE.U32 R2, R5, UR8, R2 ;  /* 0x0000000805027c25 */ /* 0x004fc8000f8e0002 */
[----:B------:R-:W-:Y:S01]  /*1a190*/  IMAD R5, R5, UR9, RZ ;  /* 0x0000000905057c24 */ /* 0x000fe2000f8e02ff */
[----:B------:R-:W-:Y:S01]  /*1a1a0*/  ULDC.64 UR8, c[0x0][0x750] ;  /* 0x0001d40000087ab9 */ /* 0x000fe20000000a00 */
[----:B------:R-:W-:Y:S01]  /*1a1b0*/  IMAD.MOV.U32 R6, RZ, RZ, R2 ;  /* 0x000000ffff067224 */ /* 0x000fe200078e0002 */
[----:B------:R-:W-:Y:S01]  /*1a1c0*/  ISETP.GE.U32.AND P1, PT, R2, UR8, PT ;  /* 0x0000000802007c0c */ /* 0x000fe2000bf26070 */
[----:B------:R-:W-:-:S05]  /*1a1d0*/  IMAD.IADD R4, R3, 0x1, R5 ;  /* 0x0000000103047824 */ /* 0x000fca00078e0205 */
[----:B------:R0:W-:Y:S01]  /*1a1e0*/  STL [R1+0x204], R4 ;  /* 0x0002040401007387 */ /* 0x0001e20000100800 */
[----:B------:R-:W-:-:S03]  /*1a1f0*/  ISETP.GE.U32.AND.EX P1, PT, R4, UR9, PT, P1 ;  /* 0x0000000904007c0c */ /* 0x000fc6000bf26110 */
[----:B------:R0:W-:Y:S10]  /*1a200*/  STL [R1+0x208], R6 ;  /* 0x0002080601007387 */ /* 0x0001f40000100800 */
[----:B0-----:R-:W-:Y:S05]  /*1a210*/  @P1 BRA `(.L_x_410) ;  /* 0x0000000400841947 */ /* 0x001fea0003800000 */
[----:B------:R-:W0:Y:S01]  /*1a220*/  S2UR UR10, SR_CTAID.X ;  /* 0x00000000000a79c3 */ /* 0x000e220000002500 */
[----:B------:R-:W-:Y:S01]  /*1a230*/  ULDC.64 UR16, c[0x0][0x728] ;  /* 0x0001ca0000107ab9 */ /* 0x000fe20000000a00 */
[----:B------:R-:W-:Y:S01]  /*1a240*/  ULDC UR8, c[0x0][0x150] ;  /* 0x0000540000087ab9 */ /* 0x000fe20000000800 */
[----:B------:R-:W-:Y:S01]  /*1a250*/  ISETP.NE.U32.AND P1, PT, RZ, UR16, PT ;  /* 0x00000010ff007c0c */ /* 0x000fe2000bf25070 */
[----:B------:R-:W-:Y:S01]  /*1a260*/  ULDC UR21, c[0x0][0x730] ;  /* 0x0001cc0000157ab9 */ /* 0x000fe20000000800 */
[----:B------:R-:W-:Y:S01]  /*1a270*/  R2UR UR25, R6 ;  /* 0x00000000061972ca */ /* 0x000fe200000e0000 */
[----:B------:R-:W-:Y:S01]  /*1a280*/  ULDC UR27, c[0x0][0x154] ;  /* 0x00005500001b7ab9 */ /* 0x000fe20000000800 */
[----:B------:R-:W-:Y:S01]  /*1a290*/  ISETP.NE.AND.EX P1, PT, RZ, UR17, PT, P1 ;  /* 0x00000011ff007c0c */ /* 0x000fe2000bf25310 */
[----:B------:R-:W2:Y:S01]  /*1a2a0*/  S2UR UR29, SR_CTAID.Y ;  /* 0x00000000001d79c3 */ /* 0x000ea20000002600 */
[----:B------:R-:W-:Y:S02]  /*1a2b0*/  R2UR UR26, R4 ;  /* 0x00000000041a72ca */ /* 0x000fe400000e0000 */
[----:B------:R-:W-:-:S02]  /*1a2c0*/  R2UR UR14, R6 ;  /* 0x00000000060e72ca */ /* 0x000fc400000e0000 */
[----:B------:R-:W-:Y:S02]  /*1a2d0*/  R2UR UR15, R4 ;  /* 0x00000000040f72ca */ /* 0x000fe400000e0000 */
[----:B0-----:R-:W-:-:S05]  /*1a2e0*/  I2FP.F32.U32 R0, UR10 ;  /* 0x0000000a00007c45 */ /* 0x001fca0008201000 */
[----:B------:R-:W-:-:S04]  /*1a2f0*/  FMUL R0, R0, UR8 ;  /* 0x0000000800007c20 */ /* 0x000fc80008400000 */
[----:B------:R0:W0:Y:S01]  /*1a300*/  F2I.U32.TRUNC.NTZ R2, R0 ;  /* 0x0000000000027305 */ /* 0x000022000020f000 */
[----:B--2---:R-:W-:Y:S05]  /*1a310*/  @!P1 BRA `(.L_x_411) ;  /* 0x0000000000309947 */ /* 0x004fea0003800000 */
        /* <DEDUP_REMOVED lines=12> */
.L_x_411:
[----:B------:R-:W-:Y:S01]  /*1a3e0*/  USHF.R.U64 UR12, UR14, UR21, UR15 ;  /* 0x000000150e0c7299 */ /* 0x000fe2000800120f */
[----:B0-----:R-:W-:Y:S01]  /*1a3f0*/  I2FP.F32.U32 R0, UR29 ;  /* 0x0000001d00007c45 */ /* 0x001fe20008201000 */
[----:B------:R-:W-:Y:S01]  /*1a400*/  USHF.R.U32.HI UR8, URZ, UR21, UR15 ;  /* 0x000000153f087299 */ /* 0x000fe2000801160f */
[----:B------:R-:W-:Y:S01]  /*1a410*/  R2UR UR20, R2 ;  /* 0x00000000021472ca */ /* 0x000fe200000e0000 */
[----:B------:R-:W-:Y:S02]  /*1a420*/  UIADD3 UR13, UP0, URZ, -UR12, URZ ;  /* 0x8000000c3f0d7290 */ /* 0x000fe4000ff1e03f */
[----:B------:R-:W-:Y:S01]  /*1a430*/  FMUL R0, R0, UR27 ;  /* 0x0000001b00007c20 */ /* 0x000fe20008400000 */
[----:B------:R-:W-:Y:S01]  /*1a440*/  ULDC.64 UR16, c[0x0][0x720] ;  /* 0x0001c80000107ab9 */ /* 0x000fe20000000a00 */
[----:B------:R-:W-:Y:S01]  /*1a450*/  UIADD3.X UR8, URZ, ~UR8, URZ, UP0, !UPT ;  /* 0x800000083f087290 */ /* 0x000fe200087fe43f */
[----:B------:R-:W-:Y:S01]  /*1a460*/  UMOV UR14, UR25 ;  /* 0x00000019000e7c82 */ /* 0x000fe20008000000 */
[----:B------:R-:W-:-:S02]  /*1a470*/  UMOV UR15, UR26 ;  /* 0x0000001a000f7c82 */ /* 0x000fc40008000000 */
[----:B------:R-:W-:Y:S01]  /*1a480*/  UIMAD UR8, UR8, UR16, URZ ;  /* 0x00000010080872a4 */ /* 0x000fe2000f8e023f */
[----:B------:R-:W0:Y:S01]  /*1a490*/  F2I.U32.TRUNC.NTZ R0, R0 ;  /* 0x0000000000007305 */ /* 0x000e22000020f000 */
[----:B------:R-:W-:Y:S02]  /*1a4a0*/  UIMAD.WIDE.U32 UR14, UR13, UR16, UR14 ;  /* 0x000000100d0e72a5 */ /* 0x000fe4000f8e000e */
[----:B------:R-:W-:Y:S01]  /*1a4b0*/  UIMAD UR13, UR13, UR17, UR8 ;  /* 0x000000110d0d72a4 */ /* 0x000fe2000f8e0208 */
[----:B------:R-:W-:Y:S01]  /*1a4c0*/  ULDC UR16, c[0x0][0x718] ;  /* 0x0001c60000107ab9 */ /* 0x000fe20000000800 */
[----:B------:R-:W-:Y:S02]  /*1a4d0*/  ULDC UR31, c[0x0][0x758] ;  /* 0x0001d600001f7ab9 */ /* 0x000fe40000000800 */
[----:B------:R-:W-:Y:S01]  /*1a4e0*/  UIADD3 UR15, UR15, UR13, URZ ;  /* 0x0000000d0f0f7290 */ /* 0x000fe2000fffe03f */
[----:B------:R-:W-:Y:S01]  /*1a4f0*/  UMOV UR26, 0xffffffff ;  /* 0xffffffff001a7882 */ /* 0x000fe20000000000 */
[----:B------:R-:W-:Y:S01]  /*1a500*/  ULDC.64 UR8, c[0x0][0x740] ;  /* 0x0001d00000087ab9 */ /* 0x000fe20000000a00 */
[----:B------:R-:W-:Y:S01]  /*1a510*/  USHF.L.U32 UR26, UR26, UR31, URZ ;  /* 0x0000001f1a1a7299 */ /* 0x000fe2000800063f */
[----:B------:R-:W-:Y:S01]  /*1a520*/  ISETP.NE.U32.AND P1, PT, RZ, UR8, PT ;  /* 0x00000008ff007c0c */ /* 0x000fe2000bf25070 */
[----:B------:R-:W-:-:S02]  /*1a530*/  USHF.R.U64 UR27, UR14, UR16, UR15 ;  /* 0x000000100e1b7299 */ /* 0x000fc4000800120f */
[----:B------:R-:W-:Y:S01]  /*1a540*/  USHF.R.U32.HI UR14, URZ, UR16, UR15 ;  /* 0x000000103f0e7299 */ /* 0x000fe2000801160f */
[----:B0-----:R-:W-:Y:S01]  /*1a550*/  R2UR UR21, R0 ;  /* 0x00000000001572ca */ /* 0x001fe200000e0000 */
[----:B------:R-:W-:Y:S01]  /*1a560*/  ULDC UR25, c[0x0][0x708] ;  /* 0x0001c20000197ab9 */ /* 0x000fe20000000800 */
[----:B------:R-:W-:Y:S01]  /*1a570*/  ULOP3.LUT UR32, URZ, UR26, URZ, 0x33, !UPT ;  /* 0x0000001a3f207292 */ /* 0x000fe2000f8e333f */
[----:B------:R-:W-:Y:S01]  /*1a580*/  ISETP.NE.AND.EX P1, PT, RZ, UR9, PT, P1 ;  /* 0x00000009ff007c0c */ /* 0x000fe2000bf25310 */
[----:B------:R-:W-:Y:S02]  /*1a590*/  USHF.R.U64 UR26, UR27, UR25, UR14 ;  /* 0x000000191b1a7299 */ /* 0x000fe4000800120e */
[----:B------:R-:W-:Y:S01]  /*1a5a0*/  USHF.R.U32.HI UR14, URZ, UR25, UR14 ;  /* 0x000000193f0e7299 */ /* 0x000fe2000801160e */
[----:B------:R-:W-:Y:S01]  /*1a5b0*/  UMOV UR28, 0x1 ;  /* 0x00000001001c7882 */ /* 0x000fe20000000000 */
[----:B------:R-:W-:Y:S02]  /*1a5c0*/  UIADD3 UR20, -UR20, URZ, URZ ;  /* 0x0000003f14147290 */ /* 0x000fe4000fffe13f */
[----:B------:R-:W-:-:S02]  /*1a5d0*/  USHF.L.U32 UR35, UR28, UR31, URZ ;  /* 0x0000001f1c237299 */ /* 0x000fc4000800063f */
[----:B------:R-:W-:Y:S01]  /*1a5e0*/  USHF.R.U64 UR28, UR26, UR31, UR14 ;  /* 0x0000001f1a1c7299 */ /* 0x000fe2000800120e */
[----:B------:R-:W-:Y:S01]  /*1a5f0*/  ULDC UR17, c[0x0][0x144] ;  /* 0x0000510000117ab9 */ /* 0x000fe20000000800 */
[----:B------:R-:W-:Y:S01]  /*1a600*/  ULDC UR11, c[0x0][0x700] ;  /* 0x0001c000000b7ab9 */ /* 0x000fe20000000800 */
[----:B------:R-:W-:Y:S02]  /*1a610*/  USHF.R.U32.HI UR14, URZ, UR31, UR14 ;  /* 0x0000001f3f0e7299 */ /* 0x000fe4000801160e */
[----:B------:R-:W-:Y:S02]  /*1a620*/  UIMAD UR31, UR17, UR20, UR10 ;  /* 0x00000014111f72a4 */ /* 0x000fe4000f8e020a */
[----:B------:R-:W-:Y:S02]  /*1a630*/  UIADD3 UR13, UR11, -0x1, URZ ;  /* 0xffffffff0b0d7890 */ /* 0x000fe4000fffe03f */
[----:B------:R-:W-:Y:S01]  /*1a640*/  UIADD3 UR30, -UR21, URZ, URZ ;  /* 0x0000003f151e7290 */ /* 0x000fe2000fffe13f */
[----:B------:R-:W-:Y:S01]  /*1a650*/  ULDC UR36, c[0x0][0x148] ;  /* 0x0000520000247ab9 */ /* 0x000fe20000000800 */
[----:B------:R-:W-:Y:S01]  /*1a660*/  ULDC UR33, c[0x0][0x748] ;  /* 0x0001d20000217ab9 */ /* 0x000fe20000000800 */
[----:B------:R-:W-:Y:S01]  /*1a670*/  ULDC UR34, c[0x0][0x738] ;  /* 0x0001ce0000227ab9 */ /* 0x000fe20000000800 */
        /* <DEDUP_REMOVED lines=14> */
.L_x_412:
[----:B------:R-:W-:Y:S01]  /*1a760*/  USHF.R.U64 UR8, UR10, UR33, UR14 ;  /* 0x000000210a087299 */ /* 0x000fe2000800120e */
[----:B------:R-:W-:Y:S01]  /*1a770*/  MOV R0, 0x1 ;  /* 0x0000000100007802 */ /* 0x000fe20000000f00 */
[----:B------:R-:W-:Y:S02]  /*1a780*/  ULOP3.LUT UR14, UR26, UR32, URZ, 0xc0, !UPT ;  /* 0x000000201a0e7292 */ /* 0x000fe4000f8ec03f */
[----:B------:R-:W-:Y:S02]  /*1a790*/  UIADD3 UR9, -UR8, URZ, URZ ;  /* 0x0000003f08097290 */ /* 0x000fe4000fffe13f */
[----:B------:R-:W-:Y:S02]  /*1a7a0*/  UIMAD UR14, UR35, UR8, UR14 ;  /* 0x00000008230e72a4 */ /* 0x000fe4000f8e020e */
[----:B------:R-:W-:Y:S02]  /*1a7b0*/  @UP2 UIMAD UR31, UR36, UR30, UR29 ;  /* 0x0000001e241f22a4 */ /* 0x000fe4000f8e021d */
[----:B------:R-:W-:-:S02]  /*1a7c0*/  ULOP3.LUT UR13, UR27, UR13, URZ, 0xc0, !UPT ;  /* 0x0000000d1b0d7292 */ /* 0x000fc4000f8ec03f */
[----:B------:R-:W-:-:S03]  /*1a7d0*/  UIMAD UR8, UR9, UR34, UR28 ;  /* 0x00000022090872a4 */ /* 0x000fc6000f8e021c */
[----:B------:R-:W-:Y:S01]  /*1a7e0*/  ULDC UR9, c[0x0][0x710] ;  /* 0x0001c40000097ab9 */ /* 0x000fe20000000800 */
[----:B------:R-:W-:Y:S02]  /*1a7f0*/  UIMAD UR8, UR8, UR11, UR13 ;  /* 0x0000000b080872a4 */ /* 0x000fe4000f8e020d */
[----:B------:R-:W-:-:S04]  /*1a800*/  UIMAD UR14, UR14, UR9, UR31 ;  /* 0x000000090e0e72a4 */ /* 0x000fc8000f8e021f */
[----:B------:R-:W-:Y:S02]  /*1a810*/  USEL UR13, UR8, UR14, !UP2 ;  /* 0x0000000e080d7287 */ /* 0x000fe4000d000000 */
[----:B------:R-:W-:-:S12]  /*1a820*/  USEL UR14, UR14, UR8, !UP2 ;  /* 0x000000080e0e7287 */ /* 0x000fd8000d000000 */
.L_x_410:
[----:B------:R-:W-:-:S13]  /*1a830*/  LOP3.LUT P1, RZ, R0, 0xff, RZ, 0xc0, !PT ;  /* 0x000000ff00ff7812 */ /* 0x000fda000782c0ff */
[----:B------:R-:W-:Y:S05]  /*1a840*/  @P1 BRA `(.L_x_413) ;  /* 0xfffffe6800ac1947 */ /* 0x000fea000383ffff */
[----:B------:R-:W-:Y:S05]  /*1a850*/  EXIT ;  /* 0x000000000000794d */ /* 0x000fea0003800000 */
.L_x_7:
[----:B------:R-:W2:Y:S01]  /*1a860*/  LDL R4, [R1+0x208] ;  /* 0x0002080001047983 */ /* 0x000ea20000100800 */
[----:B------:R-:W-:-:S03]  /*1a870*/  ULDC.64 UR4, c[0x0][0x750] ;  /* 0x0001d40000047ab9 */ /* 0x000fc60000000a00 */
[----:B------:R-:W3:Y:S01]  /*1a880*/  LDL R3, [R1+0x204] ;  /* 0x0002040001037983 */ /* 0x000ee20000100800 */
[----:B------:R-:W-:Y:S01]  /*1a890*/  PRMT R0, RZ, 0x7610, R0 ;  /* 0x00007610ff007816 */ /* 0x000fe20000000000 */
[----:B------:R-:W-:Y:S01]  /*1a8a0*/  IMAD.MOV.U32 R5, RZ, RZ, -0x1 ;  /* 0xffffffffff057424 */ /* 0x000fe200078e00ff */
[----:B------:R-:W-:Y:S01]  /*1a8b0*/  MOV R10, 0xffffffff ;  /* 0xffffffff000a7802 */ /* 0x000fe20000000f00 */
[----:B------:R-:W-:Y:S01]  /*1a8c0*/  IMAD.MOV.U32 R2, RZ, RZ, -0x1 ;  /* 0xffffffffff027424 */ /* 0x000fe200078e00ff */
[----:B--2---:R-:W-:-:S04]  /*1a8d0*/  ISETP.GE.U32.AND P0, PT, R4, UR4, PT ;  /* 0x0000000404007c0c */ /* 0x004fc8000bf06070 */
[----:B---3--:R-:W-:-:S13]  /*1a8e0*/  ISETP.GE.U32.AND.EX P0, PT, R3, UR5, PT, P0 ;  /* 0x0000000503007c0c */ /* 0x008fda000bf06100 */
        /* <DEDUP_REMOVED lines=21> */
.L_x_415:
[----:B------:R-:W-:Y:S01]  /*1aa40*/  USHF.R.U64 UR4, UR14, UR19, UR15 ;  /* 0x000000130e047299 */ /* 0x000fe2000800120f */
[----:B------:R-:W-:Y:S01]  /*1aa50*/  R2UR UR13, R3 ;  /* 0x00000000030d72ca */ /* 0x000fe200000e0000 */
[----:B------:R-:W-:Y:S02]  /*1aa60*/  USHF.R.U32.HI UR5, URZ, UR19, UR15 ;  /* 0x000000133f057299 */ /* 0x000fe4000801160f */
[----:B------:R-:W-:Y:S01]  /*1aa70*/  UIADD3 UR14, UP0, URZ, -UR4, URZ ;  /* 0x800000043f0e7290 */ /* 0x000fe2000ff1e03f */
[----:B------:R-:W-:Y:S01]  /*1aa80*/  ULDC.64 UR16, c[0x0][0x720] ;  /* 0x0001c80000107ab9 */ /* 0x000fe20000000a00 */
[----:B------:R-:W-:Y:S02]  /*1aa90*/  UMOV UR12, UR20 ;  /* 0x00000014000c7c82 */ /* 0x000fe40008000000 */
[----:B------:R-:W-:Y:S02]  /*1aaa0*/  UIADD3.X UR5, URZ, ~UR5, URZ, UP0, !UPT ;  /* 0x800000053f057290 */ /* 0x000fe400087fe43f */
[----:B------:R-:W-:-:S02]  /*1aab0*/  @UP2 UIMAD UR7, UR9, UR11, UR10 ;  /* 0x0000000b090722a4 */ /* 0x000fc4000f8e020a */
[----:B------:R-:W-:Y:S02]  /*1aac0*/  UIMAD UR5, UR5, UR16, URZ ;  /* 0x00000010050572a4 */ /* 0x000fe4000f8e023f */
[----:B------:R-:W-:Y:S02]  /*1aad0*/  UIMAD.WIDE.U32 UR12, UR14, UR16, UR12 ;  /* 0x000000100e0c72a5 */ /* 0x000fe4000f8e000c */
[----:B------:R-:W-:Y:S01]  /*1aae0*/  UIMAD UR5, UR14, UR17, UR5 ;  /* 0x000000110e0572a4 */ /* 0x000fe2000f8e0205 */
[----:B------:R-:W-:Y:S02]  /*1aaf0*/  ULDC.64 UR10, c[0x0][0x740] ;  /* 0x0001d000000a7ab9 */ /* 0x000fe40000000a00 */
[----:B------:R-:W-:Y:S01]  /*1ab00*/  ULDC UR14, c[0x0][0x718] ;  /* 0x0001c600000e7ab9 */ /* 0x000fe20000000800 */
[----:B------:R-:W-:Y:S01]  /*1ab10*/  UIADD3 UR5, UR13, UR5, URZ ;  /* 0x000000050d057290 */ /* 0x000fe2000fffe03f */
[----:B------:R-:W-:Y:S01]  /*1ab20*/  ISETP.NE.U32.AND P0, PT, RZ, UR10, PT ;  /* 0x0000000aff007c0c */ /* 0x000fe2000bf05070 */
[----:B------:R-:W-:Y:S01]  /*1ab30*/  ULDC UR15, c[0x0][0x708] ;  /* 0x0001c200000f7ab9 */ /* 0x000fe20000000800 */
[----:B------:R-:W-:Y:S01]  /*1ab40*/  ULDC UR23, c[0x0][0x758] ;  /* 0x0001d60000177ab9 */ /* 0x000fe20000000800 */
[----:B------:R-:W-:Y:S01]  /*1ab50*/  USHF.R.U64 UR18, UR12, UR14, UR5 ;  /* 0x0000000e0c127299 */ /* 0x000fe20008001205 */
[----:B------:R-:W-:Y:S01]  /*1ab60*/  ISETP.NE.AND.EX P0, PT, RZ, UR11, PT, P0 ;  /* 0x0000000bff007c0c */ /* 0x000fe2000bf05300 */
[----:B------:R-:W-:Y:S01]  /*1ab70*/  USHF.R.U32.HI UR5, URZ, UR14, UR5 ;  /* 0x0000000e3f057299 */ /* 0x000fe20008011605 */
[----:B------:R-:W-:Y:S01]  /*1ab80*/  UMOV UR9, 0xffffffff ;  /* 0xffffffff00097882 */ /* 0x000fe20000000000 */
[----:B------:R-:W-:-:S02]  /*1ab90*/  ULDC UR21, c[0x0][0x700] ;  /* 0x0001c00000157ab9 */ /* 0x000fc40000000800 */
[----:B------:R-:W-:Y:S02]  /*1aba0*/  USHF.R.U64 UR19, UR18, UR15, UR5 ;  /* 0x0000000f12137299 */ /* 0x000fe40008001205 */
[----:B------:R-:W-:Y:S02]  /*1abb0*/  USHF.R.U32.HI UR5, URZ, UR15, UR5 ;  /* 0x0000000f3f057299 */ /* 0x000fe40008011605 */
[----:B------:R-:W-:Y:S02]  /*1abc0*/  USHF.L.U32 UR12, UR9, UR23, URZ ;  /* 0x00000017090c7299 */ /* 0x000fe4000800063f */
[----:B------:R-:W-:Y:S02]  /*1abd0*/  USHF.R.U64 UR20, UR19, UR23, UR5 ;  /* 0x0000001713147299 */ /* 0x000fe40008001205 */
[----:B------:R-:W-:Y:S02]  /*1abe0*/  USHF.R.U32.HI UR9, URZ, UR23, UR5 ;  /* 0x000000173f097299 */ /* 0x000fe40008011605 */
[----:B------:R-:W-:-:S02]  /*1abf0*/  UIADD3 UR22, UR21, -0x1, URZ ;  /* 0xffffffff15167890 */ /* 0x000fc4000fffe03f */
[----:B------:R-:W-:Y:S01]  /*1ac00*/  ULOP3.LUT UR27, URZ, UR12, URZ, 0x33, !UPT ;  /* 0x0000000c3f1b7292 */ /* 0x000fe2000f8e333f */
        /* <DEDUP_REMOVED lines=17> */
.L_x_416:
[----:B------:R-:W-:Y:S01]  /*1ad20*/  USHF.R.U64 UR9, UR5, UR24, UR9 ;  /* 0x0000001805097299 */ /* 0x000fe20008001209 */
[----:B------:R-:W-:Y:S01]  /*1ad30*/  IMAD.MOV.U32 R0, RZ, RZ, 0x1 ;  /* 0x00000001ff007424 */ /* 0x000fe200078e00ff */
[----:B------:R-:W-:Y:S01]  /*1ad40*/  USHF.L.U32 UR26, UR26, UR23, URZ ;  /* 0x000000171a1a7299 */ /* 0x000fe2000800063f */
[----:B------:R-:W-:Y:S01]  /*1ad50*/  IMAD.U32 R10, RZ, RZ, UR4 ;  /* 0x00000004ff0a7e24 */ /* 0x000fe2000f8e00ff */
[----:B------:R-:W-:Y:S02]  /*1ad60*/  ULOP3.LUT UR5, UR19, UR27, URZ, 0xc0, !UPT ;  /* 0x0000001b13057292 */ /* 0x000fe4000f8ec03f */
[----:B------:R-:W-:Y:S02]  /*1ad70*/  UIADD3 UR10, -UR9, URZ, URZ ;  /* 0x0000003f090a7290 */ /* 0x000fe4000fffe13f */
[----:B------:R-:W-:Y:S02]  /*1ad80*/  UIMAD UR9, UR26, UR9, UR5 ;  /* 0x000000091a0972a4 */ /* 0x000fe4000f8e0205 */
[----:B------:R-:W-:-:S02]  /*1ad90*/  ULOP3.LUT UR18, UR18, UR22, URZ, 0xc0, !UPT ;  /* 0x0000001612127292 */ /* 0x000fc4000f8ec03f */
[----:B------:R-:W-:-:S03]  /*1ada0*/  UIMAD UR5, UR10, UR25, UR20 ;  /* 0x000000190a0572a4 */ /* 0x000fc6000f8e0214 */
[----:B------:R-:W-:Y:S01]  /*1adb0*/  ULDC UR10, c[0x0][0x710] ;  /* 0x0001c400000a7ab9 */ /* 0x000fe20000000800 */
[----:B------:R-:W-:Y:S02]  /*1adc0*/  UIMAD UR5, UR5, UR21, UR18 ;  /* 0x00000015050572a4 */ /* 0x000fe4000f8e0212 */
[----:B------:R-:W-:-:S04]  /*1add0*/  UIMAD UR7, UR9, UR10, UR7 ;  /* 0x0000000a090772a4 */ /* 0x000fc8000f8e0207 */
[----:B------:R-:W-:Y:S02]  /*1ade0*/  USEL UR9, UR5, UR7, !UP2 ;  /* 0x0000000705097287 */ /* 0x000fe4000d000000 */
[----:B------:R-:W-:-:S04]  /*1adf0*/  USEL UR7, UR7, UR5, !UP2 ;  /* 0x0000000507077287 */ /* 0x000fc8000d000000 */
[----:B------:R-:W-:Y:S02]  /*1ae00*/  MOV R2, UR9 ;  /* 0x0000000900027c02 */ /* 0x000fe40008000f00 */
[----:B------:R-:W-:-:S07]  /*1ae10*/  IMAD.U32 R5, RZ, RZ, UR7 ;  /* 0x00000007ff057e24 */ /* 0x000fce000f8e00ff */
.L_x_414:
[----:B------:R-:W-:-:S08]  /*1ae20*/  NOP ;  /* 0x0000000000007918 */ /* 0x000fd00000000000 */
[----:B0-----:R-:W0:-:S00]  /*1ae30*/  USETMAXREG.DEALLOC.CTAPOOL 0x18 ;  /* 0x00000018000079c8 */ /* 0x001e0000080e0500 */
[----:B------:R-:W-:-:S13]  /*1ae40*/  ISETP.NE.AND P0, PT, RZ, UR8, PT ;  /* 0x00000008ff007c0c */ /* 0x000fda000bf05270 */
[----:B------:R-:W-:Y:S05]  /*1ae50*/  @P0 EXIT ;  /* 0x000000000000094d */ /* 0x000fea0003800000 */
[----:B0-----:R-:W-:Y:S01]  /*1ae60*/  LOP3.LUT P0, RZ, R0, 0xff, RZ, 0xc0, !PT ;  /* 0x000000ff00ff7812 */ /* 0x001fe2000780c0ff */
[----:B------:R-:W-:Y:S01]  /*1ae70*/  IMAD.MOV.U32 R0, RZ, RZ, 0x1 ;  /* 0x00000001ff007424 */ /* 0x000fe200078e00ff */
[----:B------:R-:W-:-:S11]  /*1ae80*/  MOV R6, RZ ;  /* 0x000000ff00067202 */ /* 0x000fd60000000f00 */
[----:B------:R-:W-:Y:S05]  /*1ae90*/  @!P0 BRA `(.L_x_417) ;  /* 0x0000000c00c88947 */ /* 0x000fea0003800000 */
[----:B------:R-:W0:Y:S01]  /*1aea0*/  LDC R0, c[0x0][0x28c] ;  /* 0x0000a300ff007b82 */ /* 0x000e220000000800 */
[----:B------:R-:W-:Y:S01]  /*1aeb0*/  ULDC UR21, c[0x0][0x758] ;  /* 0x0001d60000157ab9 */ /* 0x000fe20000000800 */
[----:B------:R-:W-:Y:S01]  /*1aec0*/  UMOV UR5, 0xffffffff ;  /* 0xffffffff00057882 */ /* 0x000fe20000000000 */
[----:B------:R-:W-:Y:S01]  /*1aed0*/  ULDC UR4, c[0x0][0xc] ;  /* 0x0000030000047ab9 */ /* 0x000fe20000000800 */
[----:B------:R-:W-:Y:S01]  /*1aee0*/  USHF.L.U32 UR40, UR5, UR21, URZ ;  /* 0x0000001505287299 */ /* 0x000fe2000800063f */
[----:B------:R-:W-:Y:S01]  /*1aef0*/  BSSY B0, `(.L_x_417) ;  /* 0x00000ec000007945 */ /* 0x000fe20003800000 */
[----:B------:R-:W-:Y:S01]  /*1af00*/  UMOV UR8, 0x1 ;  /* 0x0000000100087882 */ /* 0x000fe20000000000 */
[----:B------:R-:W-:Y:S01]  /*1af10*/  ULDC UR5, c[0x0][0x10] ;  /* 0x0000040000057ab9 */ /* 0x000fe20000000800 */
[----:B------:R-:W1:Y:S01]  /*1af20*/  S2UR UR39, SR_CgaCtaId ;  /* 0x00000000002779c3 */ /* 0x000e620000008800 */
[----:B------:R-:W-:Y:S01]  /*1af30*/  UIMAD.WIDE.U32 UR4, UR4, UR5, URZ ;  /* 0x00000005040472a5 */ /* 0x000fe2000f8e003f */
[----:B------:R-:W-:Y:S01]  /*1af40*/  IMAD.MOV.U32 R9, RZ, RZ, 0x1 ;  /* 0x00000001ff097424 */ /* 0x000fe200078e00ff */
[----:B------:R-:W-:Y:S01]  /*1af50*/  USHF.L.U32 UR21, UR8, UR21, URZ ;  /* 0x0000001508157299 */ /* 0x000fe2000800063f */
[----:B------:R-:W-:Y:S01]  /*1af60*/  IMAD.MOV.U32 R6, RZ, RZ, RZ ;  /* 0x000000ffff067224 */ /* 0x000fe200078e00ff */
[----:B------:R-:W-:Y:S01]  /*1af70*/  ULDC UR7, c[0x0][0x700] ;  /* 0x0001c00000077ab9 */ /* 0x000fe20000000800 */
[----:B------:R-:W-:Y:S01]  /*1af80*/  ULDC UR8, c[0x0][0x14] ;  /* 0x0000050000087ab9 */ /* 0x000fe20000000800 */
[----:B------:R-:W-:-:S02]  /*1af90*/  ULOP3.LUT UR46, UR6, 0x2, URZ, 0xfc, !UPT ;  /* 0x00000002062e7892 */ /* 0x000fc4000f8efc3f */
[----:B------:R-:W-:Y:S02]  /*1afa0*/  UIMAD.WIDE.U32 UR42, UR4, UR8, URZ ;  /* 0x00000008042a72a5 */ /* 0x000fe4000f8e003f */
[----:B------:R-:W-:Y:S02]  /*1afb0*/  UIMAD UR41, UR5, UR8, URZ ;  /* 0x00000008052972a4 */ /* 0x000fe4000f8e023f */
[----:B------:R-:W-:Y:S02]  /*1afc0*/  UIADD3 UR7, UR7, -0x1, URZ ;  /* 0xffffffff07077890 */ /* 0x000fe4000fffe03f */
[----:B------:R-:W-:Y:S01]  /*1afd0*/  ULOP3.LUT UR40, URZ, UR40, URZ, 0x33, !UPT ;  /* 0x000000283f287292 */ /* 0x000fe2000f8e333f */
[----:B0-----:R-:W-:Y:S01]  /*1afe0*/  VIADD R0, R0, 0x7f ;  /* 0x0000007f00007836 */ /* 0x001fe20000000000 */
[----:B------:R-:W-:Y:S01]  /*1aff0*/  UIADD3 UR41, UR43, UR41, URZ ;  /* 0x000000292b297290 */ /* 0x000fe2000fffe03f */
[----:B------:R-:W-:-:S03]  /*1b000*/  ULDC.64 UR44, c[0x0][0x198] ;  /* 0x00006600002c7ab9 */ /* 0x000fc60000000a00 */
[----:B------:R-:W-:Y:S01]  /*1b010*/  SHF.R.S32.HI R3, RZ, 0x1f, R0 ;  /* 0x0000001fff037819 */ /* 0x000fe20000011400 */
[----:B-1----:R-:W-:-:S03]  /*1b020*/  USHF.L.U32 UR29, UR39, 0x7, URZ ;  /* 0x00000007271d7899 */ /* 0x002fc6000800063f */
[----:B------:R-:W-:Y:S01]  /*1b030*/  LEA.HI R3, R3, R0, RZ, 0x7 ;  /* 0x0000000003037211 */ /* 0x000fe200078f38ff */
[----:B------:R-:W-:Y:S01]  /*1b040*/  USHF.L.U32 UR37, UR39, 0xd, URZ ;  /* 0x0000000d27257899 */ /* 0x000fe2000800063f */
[----:B------:R-:W-:Y:S01]  /*1b050*/  MOV R0, 0x1 ;  /* 0x0000000100007802 */ /* 0x000fe20000000f00 */
[----:B------:R-:W-:Y:S01]  /*1b060*/  USHF.L.U32 UR38, UR39, 0x1, URZ ;  /* 0x0000000127267899 */ /* 0x000fe2000800063f */
[----:B------:R-:W-:Y:S01]  /*1b070*/  SHF.R.S32.HI R7, RZ, 0x7, R3 ;  /* 0x00000007ff077819 */ /* 0x000fe20000011403 */
[----:B------:R-:W-:Y:S02]  /*1b080*/  USHF.L.U32 UR39, UR39, 0xb, URZ ;  /* 0x0000000b27277899 */ /* 0x000fe4000800063f */
[----:B------:R-:W-:Y:S02]  /*1b090*/  ULOP3.LUT UR29, UR29, 0x80, URZ, 0xc0, !UPT ;  /* 0x000000801d1d7892 */ /* 0x000fe4000f8ec03f */
[----:B------:R-:W-:Y:S01]  /*1b0a0*/  VIADD R15, R7, 0x1 ;  /* 0x00000001070f7836 */ /* 0x000fe20000000000 */
[----:B------:R-:W-:-:S02]  /*1b0b0*/  ULOP3.LUT UR37, UR37, 0x2000, URZ, 0xc0, !UPT ;  /* 0x0000200025257892 */ /* 0x000fc4000f8ec03f */
[----:B------:R-:W-:Y:S02]  /*1b0c0*/  ULOP3.LUT UR38, UR38, 0x2, URZ, 0xc0, !UPT ;  /* 0x0000000226267892 */ /* 0x000fe4000f8ec03f */
[----:B------:R-:W-:-:S12]  /*1b0d0*/  ULOP3.LUT UR39, UR39, 0x800, URZ, 0xc0, !UPT ;  /* 0x0000080027277892 */ /* 0x000fd8000f8ec03f */
.L_x_428:
[----:B------:R-:W-:-:S03]  /*1b0e0*/  UMOV UR4, 0xffffffff ;  /* 0xffffffff00047882 */ /* 0x000fc60000000000 */
[----:B------:R-:W-:Y:S05]  /*1b0f0*/  BRA.DIV UR4, `(.L_x_418) ;  /* 0x0000000e04c47947 */ /* 0x000fea000b800000 */
[----:B------:R-:W-:-:S13]  /*1b100*/  ELECT P0, URZ, PT ;  /* 0x00000000003f782f */ /* 0x000fda0003800000 */
.L_x_437:
[----:B------:R-:W0:Y:S01]  /*1b110*/  LDC R3, c[0x0][0x28c] ;  /* 0x0000a300ff037b82 */ /* 0x000e220000000800 */
[----:B------:R-:W-:Y:S01]  /*1b120*/  BSSY B1, `(.L_x_419) ;  /* 0x0000051000017945 */ /* 0x000fe20003800000 */
[----:B0-----:R-:W-:-:S13]  /*1b130*/  ISETP.LT.OR P0, PT, R3, 0x1, !P0 ;  /* 0x000000010300780c */ /* 0x001fda0004701670 */
[----:B------:R-:W-:Y:S05]  /*1b140*/  @P0 BRA `(.L_x_420) ;  /* 0x0000000400380947 */ /* 0x000fea0003800000 */
[C---:B------:R-:W-:Y:S01]  /*1b150*/  LEA R14, R5.reuse, UR38, 0x2 ;  /* 0x00000026050e7c11 */ /* 0x040fe2000f8e10ff */
[----:B------:R-:W-:Y:S01]  /*1b160*/  IMAD.MOV.U32 R16, RZ, RZ, RZ ;  /* 0x000000ffff107224 */ /* 0x000fe200078e00ff */
[----:B------:R-:W-:Y:S01]  /*1b170*/  SHF.L.U32 R2, R2, 0x8, RZ ;  /* 0x0000000802027819 */ /* 0x000fe200000006ff */
[----:B------:R-:W-:Y:S01]  /*1b180*/  IMAD.MOV.U32 R17, RZ, RZ, 0x40 ;  /* 0x00000040ff117424 */ /* 0x000fe200078e00ff */
[----:B------:R-:W-:Y:S01]  /*1b190*/  LEA R5, R5, UR29, 0x8 ;  /* 0x0000001d05057c11 */ /* 0x000fe2000f8e40ff */
[----:B------:R-:W-:Y:S01]  /*1b1a0*/  IMAD.MOV.U32 R3, RZ, RZ, R0 ;  /* 0x000000ffff037224 */ /* 0x000fe200078e0000 */
[----:B------:R-:W-:Y:S01]  /*1b1b0*/  MOV R4, R15 ;  /* 0x0000000f00047202 */ /* 0x000fe20000000f00 */
[----:B------:R-:W-:Y:S01]  /*1b1c0*/  IMAD.MOV.U32 R11, RZ, RZ, R6 ;  /* 0x000000ffff0b7224 */ /* 0x000fe200078e0006 */
[----:B------:R-:W-:-:S07]  /*1b1d0*/  MOV R18, RZ ;  /* 0x000000ff00127202 */ /* 0x000fce0000000f00 */
.L_x_423:
[----:B------:R-:W0:Y:S01]  /*1b1e0*/  S2R R13, SR_CgaCtaId ;  /* 0x00000000000d7919 */ /* 0x000e220000008800 */
[----:B------:R-:W-:-:S04]  /*1b1f0*/  MOV R8, 0x400 ;  /* 0x0000040000087802 */ /* 0x000fc80000000f00 */
[----:B0-----:R-:W-:Y:S02]  /*1b200*/  LEA R8, R13, R8, 0x18 ;  /* 0x000000080d087211 */ /* 0x001fe400078ec0ff */
[----:B------:R-:W-:-:S03]  /*1b210*/  SHF.L.U32 R13, R3, 0x1f, RZ ;  /* 0x0000001f030d7819 */ /* 0x000fc600000006ff */
[----:B------:R-:W-:-:S04]  /*1b220*/  IMAD R12, R11, 0x8, R8 ;  /* 0x000000080b0c7824 */ /* 0x000fc800078e0208 */
[----:B------:R-:W0:Y:S02]  /*1b230*/  SYNCS.PHASECHK.TRANS64.TRYWAIT P0, [R12+URZ+0x10], R13 ;  /* 0x0000100d0c0075a7 */ /* 0x000e24000800017f */
[----:B0-----:R-:W-:Y:S05]  /*1b240*/  @!P0 BRA `(.L_x_421) ;  /* 0x0000000c00908947 */ /* 0x001fea0003800000 */
.L_x_438:
[----:B------:R-:W1:Y:S01]  /*1b250*/  S2R R19, SR_TID.X ;  /* 0x0000000000137919 */ /* 0x000e620000002100 */
[----:B------:R-:W-:-:S04]  /*1b260*/  UPRMT UR4, UR46, 0x9910, URZ ;  /* 0x000099102e047896 */ /* 0x000fc8000800003f */
[----:B------:R-:W-:Y:S01]  /*1b270*/  UISETP.NE.AND UP0, UPT, UR4, 0x2, UPT ;  /* 0x000000020400788c */ /* 0x000fe2000bf05270 */
[----:B-1----:R-:W-:-:S13]  /*1b280*/  LOP3.LUT P0, RZ, R19, 0x7f, RZ, 0xc0, !PT ;  /* 0x0000007f13ff7812 */ /* 0x002fda000780c0ff */
[----:B0-----:R-:W0:Y:S02]  /*1b290*/  @!P0 LDC R13, c[0x0][0x640] ;  /* 0x00019000ff0d8b82 */ /* 0x001e240000000800 */
[----:B0-----:R0:W-:Y:S01]  /*1b2a0*/  @!P0 SYNCS.ARRIVE.TRANS64 RZ, [R12+URZ], R13 ;  /* 0x0000000d0cff89a7 */ /* 0x0011e2000800003f */
[----:B------:R-:W-:-:S13]  /*1b2b0*/  PLOP3.LUT P0, PT, PT, PT, UP0, 0x80, 0x0 ;  /* 0x000000000000781c */ /* 0x000fda0003f0f008 */
[----:B0-----:R-:W-:Y:S05]  /*1b2c0*/  @P0 BRA `(.L_x_422) ;  /* 0x0000000000040947 */ /* 0x001fea0003800000 */
[----:B------:R-:W-:Y:S01]  /*1b2d0*/  BPT.TRAP 0x1 ;  /* 0x000000040000795c */ /* 0x000fe20000300000 */
.L_x_422:
[C---:B------:R-:W-:Y:S01]  /*1b2e0*/  LEA R13, R11.reuse, UR37, 0xe ;  /* 0x000000250b0d7c11 */ /* 0x040fe2000f8e70ff */
[----:B------:R-:W-:Y:S01]  /*1b2f0*/  VIADD R4, R4, 0xffffffff ;  /* 0xffffffff04047836 */ /* 0x000fe20000000000 */
[----:B------:R-:W-:Y:S01]  /*1b300*/  R2UR UR9, R8 ;  /* 0x00000000080972ca */ /* 0x000fe200000e0000 */
[----:B------:R-:W-:Y:S01]  /*1b310*/  UIADD3 UR22, UP0, UR44, 0xf0, URZ ;  /* 0x000000f02c167890 */ /* 0x000fe2000ff1e03f */
[----:B------:R-:W-:Y:S01]  /*1b320*/  R2UR UR8, R11 ;  /* 0x000000000b0872ca */ /* 0x000fe200000e0000 */
[----:B------:R-:W-:Y:S01]  /*1b330*/  IMAD R13, R13, 0x2, R8 ;  /* 0x000000020d0d7824 */ /* 0x000fe200078e0208 */
[----:B------:R-:W-:Y:S01]  /*1b340*/  LEA R8, R11, R8, 0x10 ;  /* 0x000000080b087211 */ /* 0x000fe200078e80ff */
[----:B------:R-:W-:Y:S01]  /*1b350*/  UIADD3 UR30, UP1, UR44, 0x1f0, URZ ;  /* 0x000001f02c1e7890 */ /* 0x000fe2000ff3e03f */
[----:B------:R-:W-:Y:S01]  /*1b360*/  R2UR UR18, R17 ;  /* 0x00000000111272ca */ /* 0x000fe200000e0000 */
[----:B------:R-:W-:Y:S01]  /*1b370*/  UIADD3 UR14, UP2, UR44, 0x2f0, URZ ;  /* 0x000002f02c0e7890 */ /* 0x000fe2000ff5e03f */
[----:B------:R-:W-:Y:S01]  /*1b380*/  R2UR UR32, R13 ;  /* 0x000000000d2072ca */ /* 0x000fe200000e0000 */
[----:B------:R-:W-:Y:S01]  /*1b390*/  UIADD3.X UR23, URZ, UR45, URZ, UP0, !UPT ;  /* 0x0000002d3f177290 */ /* 0x000fe200087fe43f */
[----:B------:R-:W-:Y:S01]  /*1b3a0*/  R2UR UR16, R8 ;  /* 0x00000000081072ca */ /* 0x000fe200000e0000 */
[----:B------:R-:W-:Y:S01]  /*1b3b0*/  UIADD3.X UR31, URZ, UR45, URZ, UP1, !UPT ;  /* 0x0000002d3f1f7290 */ /* 0x000fe20008ffe43f */
[----:B------:R-:W-:Y:S01]  /*1b3c0*/  R2UR UR33, R12 ;  /* 0x000000000c2172ca */ /* 0x000fe200000e0000 */
[----:B------:R-:W-:Y:S01]  /*1b3d0*/  UIADD3.X UR15, URZ, UR45, URZ, UP2, !UPT ;  /* 0x0000002d3f0f7290 */ /* 0x000fe200097fe43f */
[----:B------:R-:W-:Y:S01]  /*1b3e0*/  R2UR UR36, R10 ;  /* 0x000000000a2472ca */ /* 0x000fe200000e0000 */
[----:B------:R-:W-:Y:S01]  /*1b3f0*/  ULEA UR8, UR8, UR39, 0xc ;  /* 0x0000002708087291 */ /* 0x000fe2000f8e603f */
[----:B------:R-:W-:Y:S01]  /*1b400*/  R2UR UR34, R16 ;  /* 0x00000000102272ca */ /* 0x000fe200000e0000 */
[----:B------:R-:W-:Y:S01]  /*1b410*/  VIADD R11, R11, 0x1 ;  /* 0x000000010b0b7836 */ /* 0x000fe20000000000 */
[----:B------:R-:W-:Y:S01]  /*1b420*/  R2UR UR35, R5 ;  /* 0x00000000052372ca */ /* 0x000fe200000e0000 */
[----:B------:R-:W-:Y:S01]  /*1b430*/  UIADD3 UR8, UR9, 0x30100, UR8 ;  /* 0x0003010009087890 */ /* 0x000fe2000fffe008 */
[----:B------:R-:W-:Y:S01]  /*1b440*/  R2UR UR11, R14 ;  /* 0x000000000e0b72ca */ /* 0x000fe200000e0000 */
[----:B------:R-:W-:Y:S01]  /*1b450*/  UIADD3 UR32, UR32, 0x100, URZ ;  /* 0x0000010020207890 */ /* 0x000fe2000fffe03f */
[----:B------:R-:W-:Y:S01]  /*1b460*/  R2UR UR12, R18 ;  /* 0x00000000120c72ca */ /* 0x000fe200000e0000 */
[----:B------:R-:W-:Y:S01]  /*1b470*/  UIADD3 UR26, UR18, -0x40, URZ ;  /* 0xffffffc0121a7890 */ /* 0x000fe2000fffe03f */
[----:B------:R-:W-:Y:S01]  /*1b480*/  R2UR UR27, R2 ;  /* 0x00000000021b72ca */ /* 0x000fe200000e0000 */
[----:B------:R-:W-:Y:S01]  /*1b490*/  UIADD3 UR24, UR16, 0x10100, URZ ;  /* 0x0001010010187890 */ /* 0x000fe2000fffe03f */
[----:B------:R-:W-:Y:S01]  /*1b4a0*/  ISETP.GT.AND P1, PT, R4, 0x1, PT ;  /* 0x000000010400780c */ /* 0x000fe20003f24270 */
[----:B------:R-:W-:Y:S01]  /*1b4b0*/  UIADD3 UR16, UR16, 0x18100, URZ ;  /* 0x0001810010107890 */ /* 0x000fe2000fffe03f */
[----:B------:R-:W-:Y:S01]  /*1b4c0*/  ISETP.NE.AND P0, PT, R11, 0x2, PT ;  /* 0x000000020b00780c */ /* 0x000fe20003f05270 */
[----:B------:R-:W-:Y:S01]  /*1b4d0*/  UMOV UR47, 0x30000 ;  /* 0x00030000002f7882 */ /* 0x000fe20000000000 */
[----:B------:R-:W-:Y:S01]  /*1b4e0*/  UMOV UR4, 0x0 ;  /* 0x0000000000047882 */ /* 0x000fe20000000000 */
[----:B------:R-:W-:Y:S01]  /*1b4f0*/  UMOV UR5, 0x10000000 ;  /* 0x1000000000057882 */ /* 0x000fe20000000000 */
[----:B------:R-:W-:Y:S01]  /*1b500*/  UMOV UR10, URZ ;  /* 0x0000003f000a7c82 */ /* 0x000fe20008000000 */
[----:B------:R-:W-:Y:S01]  /*1b510*/  UMOV UR9, UR33 ;  /* 0x0000002100097c82 */ /* 0x000fe20008000000 */
[----:B------:R-:W-:Y:S01]  /*1b520*/  UMOV UR13, UR36 ;  /* 0x00000024000d7c82 */ /* 0x000fe20008000000 */
[----:B------:R0:W-:Y:S01]  /*1b530*/  UTMALDG.3D.MULTICAST [UR32], [UR22], UR47, desc[UR4] ;  /* 0x00000420160073b4 */ /* 0x0001e2000801182f */
[----:B------:R-:W-:Y:S01]  /*1b540*/  UMOV UR25, UR33 ;  /* 0x0000002100197c82 */ /* 0x000fe20008000000 */
[----:B------:R-:W-:Y:S01]  /*1b550*/  UMOV UR28, UR36 ;  /* 0x00000024001c7c82 */ /* 0x000fe20008000000 */
[----:B------:R-:W-:Y:S01]  /*1b560*/  UMOV UR17, UR33 ;  /* 0x0000002100117c82 */ /* 0x000fe20008000000 */
[----:B------:R-:W-:Y:S01]  /*1b570*/  UMOV UR19, UR27 ;  /* 0x0000001b00137c82 */ /* 0x000fe20008000000 */
[----:B------:R-:W-:Y:S01]  /*1b580*/  UMOV UR20, UR36 ;  /* 0x0000002400147c82 */ /* 0x000fe20008000000 */
[----:B------:R-:W-:Y:S01]  /*1b590*/  SEL R8, RZ, 0x1, P0 ;  /* 0x00000001ff087807 */ /* 0x000fe20000000000 */
[----:B------:R-:W-:Y:S01]  /*1b5a0*/  VIADD R17, R17, 0x80 ;  /* 0x0000008011117836 */ /* 0x000fe20000000000 */
[----:B------:R0:W-:Y:S01]  /*1b5b0*/  UTMALDG.4D.MULTICAST [UR8], [UR30], UR47, desc[UR4] ;  /* 0x000004081e0073b4 */ /* 0x0001e2000801982f */
[----:B------:R-:W-:Y:S01]  /*1b5c0*/  IADD3 R18, R18, 0x1, RZ ;  /* 0x0000000112127810 */ /* 0x000fe20007ffe0ff */
[----:B------:R-:W-:Y:S01]  /*1b5d0*/  VIADD R16, R16, 0x40 ;  /* 0x0000004010107836 */ /* 0x000fe20000000000 */
[----:B------:R-:W-:-:S02]  /*1b5e0*/  LOP3.LUT R3, R3, R8, RZ, 0x3c, !PT ;  /* 0x0000000803037212 */ /* 0x000fc400078e3cff */
[----:B------:R-:W-:Y:S01]  /*1b5f0*/  SEL R11, R11, RZ, P0 ;  /* 0x000000ff0b0b7207 */ /* 0x000fe20000000000 */
[----:B------:R0:W-:Y:S01]  /*1b600*/  UTMALDG.3D [UR24], [UR14], desc[UR4] ;  /* 0x000004180e0075b4 */ /* 0x0001e20008011000 */
[----:B------:R0:W-:Y:S02]  /*1b610*/  UTMALDG.3D [UR16], [UR14], desc[UR4] ;  /* 0x000004100e0075b4 */ /* 0x0001e40008011000 */
[----:B0-----:R-:W-:Y:S05]  /*1b620*/  @P1 BRA `(.L_x_423) ;  /* 0xfffffff800ec1947 */ /* 0x001fea000383ffff */
.L_x_420:
[----:B------:R-:W-:Y:S05]  /*1b630*/  BSYNC B1 ;  /* 0x0000000000017941 */ /* 0x000fea0003800000 */
.L_x_419:
[----:B------:R-:W2:Y:S01]  /*1b640*/  LDL.LU R19, [R1+0x204] ;  /* 0x0002040001137983 */ /* 0x000ea20000300800 */
[----:B------:R-:W-:Y:S01]  /*1b650*/  LOP3.LUT P2, RZ, R9, 0xff, RZ, 0xc0, !PT ;  /* 0x000000ff09ff7812 */ /* 0x000fe2000784c0ff */
[----:B------:R-:W-:Y:S02]  /*1b660*/  ULDC.64 UR4, c[0x0][0x750] ;  /* 0x0001d40000047ab9 */ /* 0x000fe40000000a00 */
[----:B------:R-:W3:Y:S01]  /*1b670*/  LDL.LU R13, [R1+0x208] ;  /* 0x00020800010d7983 */ /* 0x000ee20000300800 */
[----:B------:R-:W-:Y:S01]  /*1b680*/  IADD3 R6, R7, R6, RZ ;  /* 0x0000000607067210 */ /* 0x000fe20007ffe0ff */
[----:B------:R-:W-:Y:S01]  /*1b690*/  BSSY B1, `(.L_x_424) ;  /* 0x000006f000017945 */ /* 0x000fe20003800000 */
[----:B------:R-:W-:Y:S01]  /*1b6a0*/  IMAD.MOV.U32 R5, RZ, RZ, -0x1 ;  /* 0xffffffffff057424 */ /* 0x000fe200078e00ff */
[----:B------:R-:W-:Y:S02]  /*1b6b0*/  MOV R10, 0xffffffff ;  /* 0xffffffff000a7802 */ /* 0x000fe40000000f00 */
[----:B------:R-:W-:-:S02]  /*1b6c0*/  SHF.R.U32.HI R2, RZ, 0x1, R6 ;  /* 0x00000001ff027819 */ /* 0x000fc40000011606 */
[----:B------:R-:W-:Y:S02]  /*1b6d0*/  ISETP.GT.U32.AND P0, PT, R6, 0x1, PT ;  /* 0x000000010600780c */ /* 0x000fe40003f04070 */
[----:B------:R-:W0:Y:S01]  /*1b6e0*/  @P2 S2R R3, SR_CgaCtaId ;  /* 0x0000000000032919 */ /* 0x000e220000008800 */
[----:B------:R-:W-:Y:S02]  /*1b6f0*/  LOP3.LUT R2, R2, 0x1, RZ, 0xc0, !PT ;  /* 0x0000000102027812 */ /* 0x000fe400078ec0ff */
[C---:B------:R-:W-:Y:S02]  /*1b700*/  ISETP.LT.U32.AND P0, PT, R7.reuse, 0x2, P0 ;  /* 0x000000020700780c */ /* 0x040fe40000701070 */
[----:B------:R-:W-:Y:S02]  /*1b710*/  ISETP.NE.U32.AND P1, PT, R2, 0x1, PT ;  /* 0x000000010200780c */ /* 0x000fe40003f25070 */
[----:B------:R-:W-:Y:S02]  /*1b720*/  @P2 MOV R2, 0x400 ;  /* 0x0000040000022802 */ /* 0x000fe40000000f00 */
[----:B------:R-:W-:-:S02]  /*1b730*/  ISETP.GT.U32.AND P1, PT, R7, 0x1, !P1 ;  /* 0x000000010700780c */ /* 0x000fc40004f24070 */
[----:B------:R-:W-:Y:S02]  /*1b740*/  LOP3.LUT R6, R6, 0x1, RZ, 0xc0, !PT ;  /* 0x0000000106067812 */ /* 0x000fe400078ec0ff */
[----:B------:R-:W-:Y:S02]  /*1b750*/  PRMT R9, RZ, 0x7610, R9 ;  /* 0x00007610ff097816 */ /* 0x000fe40000000009 */
[----:B0-----:R-:W-:Y:S02]  /*1b760*/  @P2 LEA R2, R3, R2, 0x18 ;  /* 0x0000000203022211 */ /* 0x001fe400078ec0ff */
[----:B------:R-:W-:Y:S02]  /*1b770*/  SEL R3, RZ, 0x1, !P0 ;  /* 0x00000001ff037807 */ /* 0x000fe40004000000 */
[----:B------:R0:W-:Y:S02]  /*1b780*/  @P2 SYNCS.ARRIVE.TRANS64.A1T0 RZ, [R2+URZ+0x38], RZ ;  /* 0x000038ff02ff29a7 */ /* 0x0001e4000810003f */
[----:B0-----:R-:W-:-:S04]  /*1b790*/  SEL R2, RZ, 0x1, !P1 ;  /* 0x00000001ff027807 */ /* 0x001fc80004800000 */
[--C-:B------:R-:W-:Y:S01]  /*1b7a0*/  LOP3.LUT R0, R2, R0, R3.reuse, 0x96, !PT ;  /* 0x0000000002007212 */ /* 0x100fe200078e9603 */
[----:B------:R-:W-:Y:S01]  /*1b7b0*/  IMAD.MOV.U32 R2, RZ, RZ, -0x1 ;  /* 0xffffffffff027424 */ /* 0x000fe200078e00ff */
[----:B------:R-:W-:Y:S02]  /*1b7c0*/  PRMT R3, RZ, 0x7610, R3 ;  /* 0x00007610ff037816 */ /* 0x000fe40000000003 */
[----:B---3--:R-:W-:-:S04]  /*1b7d0*/  IADD3 R13, P0, R13, UR42, RZ ;  /* 0x0000002a0d0d7c10 */ /* 0x008fc8000ff1e0ff */
[----:B--2---:R-:W-:Y:S01]  /*1b7e0*/  IADD3.X R19, R19, UR41, RZ, P0, !PT ;  /* 0x0000002913137c10 */ /* 0x004fe200087fe4ff */
[----:B------:R0:W-:Y:S01]  /*1b7f0*/  STL [R1+0x208], R13 ;  /* 0x0002080d01007387 */ /* 0x0001e20000100800 */
[----:B------:R-:W-:-:S03]  /*1b800*/  ISETP.GE.U32.AND P0, PT, R13, UR4, PT ;  /* 0x000000040d007c0c */ /* 0x000fc6000bf06070 */
[----:B------:R0:W-:Y:S01]  /*1b810*/  STL [R1+0x204], R19 ;  /* 0x0002041301007387 */ /* 0x0001e20000100800 */
[----:B------:R-:W-:-:S13]  /*1b820*/  ISETP.GE.U32.AND.EX P0, PT, R19, UR5, PT, P0 ;  /* 0x0000000513007c0c */ /* 0x000fda000bf06100 */
[----:B0-----:R-:W-:Y:S05]  /*1b830*/  @P0 BRA `(.L_x_425) ;  /* 0x0000000400500947 */ /* 0x001fea0003800000 */
[----:B------:R-:W0:Y:S01]  /*1b840*/  S2R R8, SR_CTAID.X ;  /* 0x0000000000087919 */ /* 0x000e220000002500 */
[----:B------:R-:W-:Y:S01]  /*1b850*/  ULDC UR4, c[0x0][0x150] ;  /* 0x0000540000047ab9 */ /* 0x000fe20000000800 */
[----:B------:R-:W1:Y:S01]  /*1b860*/  LDC R3, c[0x0][0x144] ;  /* 0x00005100ff037b82 */ /* 0x000e620000000800 */
[----:B------:R-:W-:Y:S01]  /*1b870*/  ULDC UR9, c[0x0][0x730] ;  /* 0x0001cc0000097ab9 */ /* 0x000fe20000000800 */
[----:B------:R-:W2:Y:S06]  /*1b880*/  S2R R5, SR_CTAID.Y ;  /* 0x0000000000057919 */ /* 0x000eac0000002600 */
[----:B------:R-:W3:Y:S01]  /*1b890*/  LDC R12, c[0x0][0x148] ;  /* 0x00005200ff0c7b82 */ /* 0x000ee20000000800 */
[----:B0-----:R-:W-:-:S02]  /*1b8a0*/  I2FP.F32.U32 R2, R8 ;  /* 0x0000000800027245 */ /* 0x001fc40000201000 */
[----:B--2---:R-:W-:-:S03]  /*1b8b0*/  I2FP.F32.U32 R4, R5 ;  /* 0x0000000500047245 */ /* 0x004fc60000201000 */
[----:B------:R-:W-:Y:S01]  /*1b8c0*/  FMUL R2, R2, UR4 ;  /* 0x0000000402027c20 */ /* 0x000fe20008400000 */
[----:B------:R-:W-:Y:S02]  /*1b8d0*/  ULDC UR4, c[0x0][0x154] ;  /* 0x0000550000047ab9 */ /* 0x000fe40000000800 */
[----:B------:R-:W-:Y:S01]  /*1b8e0*/  FMUL R10, R4, UR4 ;  /* 0x00000004040a7c20 */ /* 0x000fe20008400000 */
[----:B------:R-:W-:Y:S02]  /*1b8f0*/  ULDC.64 UR4, c[0x0][0x728] ;  /* 0x0001ca0000047ab9 */ /* 0x000fe40000000a00 */
[----:B------:R-:W0:Y:S01]  /*1b900*/  F2I.U32.TRUNC.NTZ R2, R2 ;  /* 0x0000000200027305 */ /* 0x000e22000020f000 */
[----:B------:R-:W-:-:S04]  /*1b910*/  ISETP.NE.U32.AND P0, PT, RZ, UR4, PT ;  /* 0x00000004ff007c0c */ /* 0x000fc8000bf05070 */
[----:B------:R-:W-:-:S03]  /*1b920*/  ISETP.NE.AND.EX P0, PT, RZ, UR5, PT, P0 ;  /* 0x00000005ff007c0c */ /* 0x000fc6000bf05300 */
[----:B------:R-:W2:Y:S01]  /*1b930*/  F2I.U32.TRUNC.NTZ R10, R10 ;  /* 0x0000000a000a7305 */ /* 0x000ea2000020f000 */
[----:B0-----:R-:W-:Y:S01]  /*1b940*/  IMAD.MOV R4, RZ, RZ, -R2 ;  /* 0x000000ffff047224 */ /* 0x001fe200078e0a02 */
[----:B------:R-:W-:-:S03]  /*1b950*/  MOV R2, R13 ;  /* 0x0000000d00027202 */ /* 0x000fc60000000f00 */
[----:B-1----:R-:W-:Y:S02]  /*1b960*/  IMAD R8, R3, R4, R8 ;  /* 0x0000000403087224 */ /* 0x002fe400078e0208 */
[----:B--2---:R-:W-:-:S04]  /*1b970*/  IMAD.MOV R3, RZ, RZ, -R10 ;  /* 0x000000ffff037224 */ /* 0x004fc800078e0a0a */
[----:B---3--:R-:W-:Y:S02]  /*1b980*/  @P3 IMAD R8, R12, R3, R5 ;  /* 0x000000030c083224 */ /* 0x008fe400078e0205 */
[----:B------:R-:W-:Y:S01]  /*1b990*/  IMAD.MOV.U32 R3, RZ, RZ, R19 ;  /* 0x000000ffff037224 */ /* 0x000fe200078e0013 */
[----:B------:R-:W-:Y:S06]  /*1b9a0*/  @!P0 BRA `(.L_x_426) ;  /* 0x0000000000288947 */ /* 0x000fec0003800000 */
[----:B------:R-:W-:Y:S02]  /*1b9b0*/  ULDC UR8, c[0x0][0x734] ;  /* 0x0001cd0000087ab9 */ /* 0x000fe40000000800 */
[----:B------:R-:W-:-:S05]  /*1b9c0*/  IADD3 R3, P0, R13, UR8, RZ ;  /* 0x000000080d037c10 */ /* 0x000fca000ff1e0ff */
[----:B------:R-:W-:-:S04]  /*1b9d0*/  IMAD.X R11, RZ, RZ, R19, P0 ;  /* 0x000000ffff0b7224 */ /* 0x000fc800000e0613 */
[----:B------:R-:W-:-:S04]  /*1b9e0*/  IMAD.WIDE.U32 R4, R11, UR4, RZ ;  /* 0x000000040b047c25 */ /* 0x000fc8000f8e00ff */
[----:B------:R-:W-:-:S04]  /*1b9f0*/  IMAD.WIDE.U32 R4, P0, R3, UR5, R4 ;  /* 0x0000000503047c25 */ /* 0x000fc8000f800004 */
[----:B------:R-:W-:-:S04]  /*1ba00*/  IMAD.WIDE.U32 R2, R3, UR4, RZ ;  /* 0x0000000403027c25 */ /* 0x000fc8000f8e00ff */
[----:B------:R-:W-:Y:S01]  /*1ba10*/  IMAD.MOV.U32 R2, RZ, RZ, R5 ;  /* 0x000000ffff027224 */ /* 0x000fe200078e0005 */
[----:B------:R-:W-:Y:S02]  /*1ba20*/  IADD3 RZ, P1, R3, R4, RZ ;  /* 0x0000000403ff7210 */ /* 0x000fe40007f3e0ff */
[----:B------:R-:W-:-:S03]  /*1ba30*/  IADD3.X R3, RZ, RZ, RZ, P0, !PT ;  /* 0x000000ffff037210 */ /* 0x000fc600007fe4ff */
[----:B------:R-:W-:-:S08]  /*1ba40*/  IMAD.WIDE.U32.X R2, R11, UR5, R2, P1 ;  /* 0x000000050b027c25 */ /* 0x000fd000088e0402 */
.L_x_426:
[--C-:B------:R-:W-:Y:S01]  /*1ba50*/  SHF.R.U64 R10, R2, UR9, R3.reuse ;  /* 0x00000009020a7c19 */ /* 0x100fe20008001203 */
[----:B------:R-:W-:Y:S01]  /*1ba60*/  ULDC.64 UR4, c[0x0][0x720] ;  /* 0x0001c80000047ab9 */ /* 0x000fe20000000a00 */
[----:B------:R-:W-:Y:S01]  /*1ba70*/  SHF.R.U32.HI R2, RZ, UR9, R3 ;  /* 0x00000009ff027c19 */ /* 0x000fe20008011603 */
[----:B------:R-:W-:Y:S01]  /*1ba80*/  IMAD.MOV.U32 R3, RZ, RZ, R19 ;  /* 0x000000ffff037224 */ /* 0x000fe200078e0013 */
[----:B------:R-:W-:Y:S01]  /*1ba90*/  IADD3 R11, P0, RZ, -R10, RZ ;  /* 0x8000000aff0b7210 */ /* 0x000fe20007f1e0ff */
[----:B------:R-:W-:-:S04]  /*1baa0*/  ULDC.64 UR8, c[0x0][0x740] ;  /* 0x0001d00000087ab9 */ /* 0x000fc80000000a00 */
[----:B------:R-:W-:Y:S01]  /*1bab0*/  IMAD.X R2, RZ, RZ, ~R2, P0 ;  /* 0x000000ffff027224 */ /* 0x000fe200000e0e02 */
[----:B------:R-:W-:-:S03]  /*1bac0*/  ISETP.NE.U32.AND P0, PT, RZ, UR8, PT ;  /* 0x00000008ff007c0c */ /* 0x000fc6000bf05070 */
[----:B------:R-:W-:Y:S01]  /*1bad0*/  IMAD R2, R2, UR4, RZ ;  /* 0x0000000402027c24 */ /* 0x000fe2000f8e02ff */
[----:B------:R-:W-:-:S03]  /*1bae0*/  ISETP.NE.AND.EX P0, PT, RZ, UR9, PT, P0 ;  /* 0x00000009ff007c0c */ /* 0x000fc6000bf05300 */
[----:B------:R-:W-:Y:S01]  /*1baf0*/  IMAD R5, R11, UR5, R2 ;  /* 0x000000050b057c24 */ /* 0x000fe2000f8e0202 */
[----:B------:R-:W-:-:S05]  /*1bb00*/  MOV R2, R13 ;  /* 0x0000000d00027202 */ /* 0x000fca0000000f00 */
[----:B------:R-:W-:Y:S01]  /*1bb10*/  IMAD.WIDE.U32 R2, R11, UR4, R2 ;  /* 0x000000040b027c25 */ /* 0x000fe2000f8e0002 */
[----:B------:R-:W-:-:S03]  /*1bb20*/  ULDC UR4, c[0x0][0x718] ;  /* 0x0001c60000047ab9 */ /* 0x000fc60000000800 */
[----:B------:R-:W-:-:S05]  /*1bb30*/  IMAD.IADD R3, R3, 0x1, R5 ;  /* 0x0000000103037824 */ /* 0x000fca00078e0205 */
[--C-:B------:R-:W-:Y:S02]  /*1bb40*/  SHF.R.U64 R11, R2, UR4, R3.reuse ;  /* 0x00000004020b7c19 */ /* 0x100fe40008001203 */
[----:B------:R-:W-:Y:S01]  /*1bb50*/  SHF.R.U32.HI R2, RZ, UR4, R3 ;  /* 0x00000004ff027c19 */ /* 0x000fe20008011603 */
[----:B------:R-:W-:-:S03]  /*1bb60*/  ULDC UR4, c[0x0][0x708] ;  /* 0x0001c20000047ab9 */ /* 0x000fc60000000800 */
[--C-:B------:R-:W-:Y:S02]  /*1bb70*/  SHF.R.U32.HI R3, RZ, UR4, R2.reuse ;  /* 0x00000004ff037c19 */ /* 0x100fe40008011602 */
[----:B------:R-:W-:Y:S01]  /*1bb80*/  SHF.R.U64 R12, R11, UR4, R2 ;  /* 0x000000040b0c7c19 */ /* 0x000fe20008001202 */
[----:B------:R-:W-:Y:S02]  /*1bb90*/  ULDC UR4, c[0x0][0x758] ;  /* 0x0001d60000047ab9 */ /* 0x000fe40000000800 */
[--C-:B------:R-:W-:Y:S02]  /*1bba0*/  SHF.R.U32.HI R14, RZ, UR4, R3.reuse ;  /* 0x00000004ff0e7c19 */ /* 0x100fe40008011603 */
[----:B------:R-:W-:-:S03]  /*1bbb0*/  SHF.R.U64 R13, R12, UR4, R3 ;  /* 0x000000040c0d7c19 */ /* 0x000fc60008001203 */
[----:B------:R-:W-:Y:S01]  /*1bbc0*/  IMAD.MOV.U32 R3, RZ, RZ, R14 ;  /* 0x000000ffff037224 */ /* 0x000fe200078e000e */
[----:B------:R-:W-:Y:S01]  /*1bbd0*/  MOV R2, R13 ;  /* 0x0000000d00027202 */ /* 0x000fe20000000f00 */
        /* <DEDUP_REMOVED lines=11> */
.L_x_427:
[----:B------:R-:W-:Y:S01]  /*1bc90*/  ULDC UR4, c[0x0][0x748] ;  /* 0x0001d20000047ab9 */ /* 0x000fe20000000800 */
[----:B------:R-:W-:Y:S02]  /*1bca0*/  LOP3.LUT R12, R12, UR40, RZ, 0xc0, !PT ;  /* 0x000000280c0c7c12 */ /* 0x000fe4000f8ec0ff */
[----:B------:R-:W-:Y:S01]  /*1bcb0*/  SHF.R.U64 R3, R2, UR4, R3 ;  /* 0x0000000402037c19 */ /* 0x000fe20008001203 */
[----:B------:R-:W-:-:S04]  /*1bcc0*/  ULDC UR4, c[0x0][0x738] ;  /* 0x0001ce0000047ab9 */ /* 0x000fc80000000800 */
[----:B------:R-:W-:Y:S02]  /*1bcd0*/  IMAD.MOV R2, RZ, RZ, -R3 ;  /* 0x000000ffff027224 */ /* 0x000fe400078e0a03 */
[----:B------:R-:W-:Y:S01]  /*1bce0*/  IMAD R5, R3, UR21, R12 ;  /* 0x0000001503057c24 */ /* 0x000fe2000f8e020c */
[----:B------:R-:W-:Y:S01]  /*1bcf0*/  MOV R3, 0x1 ;  /* 0x0000000100037802 */ /* 0x000fe20000000f00 */
[----:B------:R-:W-:Y:S01]  /*1bd00*/  IMAD R13, R2, UR4, R13 ;  /* 0x00000004020d7c24 */ /* 0x000fe2000f8e020d */
[----:B------:R-:W-:Y:S01]  /*1bd10*/  ULDC UR4, c[0x0][0x710] ;  /* 0x0001c40000047ab9 */ /* 0x000fe20000000800 */
[----:B------:R-:W-:Y:S01]  /*1bd20*/  LOP3.LUT R2, R11, UR7, RZ, 0xc0, !PT ;  /* 0x000000070b027c12 */ /* 0x000fe2000f8ec0ff */
[----:B------:R-:W-:Y:S01]  /*1bd30*/  IMAD R8, R5, UR4, R8 ;  /* 0x0000000405087c24 */ /* 0x000fe2000f8e0208 */
[----:B------:R-:W-:-:S03]  /*1bd40*/  ULDC UR4, c[0x0][0x700] ;  /* 0x0001c00000047ab9 */ /* 0x000fc60000000800 */
[----:B------:R-:W-:-:S05]  /*1bd50*/  IMAD R13, R13, UR4, R2 ;  /* 0x000000040d0d7c24 */ /* 0x000fca000f8e0202 */
[----:B------:R-:W-:Y:S02]  /*1bd60*/  SEL R2, R13, R8, !P3 ;  /* 0x000000080d027207 */ /* 0x000fe40005800000 */
[----:B------:R-:W-:-:S07]  /*1bd70*/  SEL R5, R8, R13, !P3 ;  /* 0x0000000d08057207 */ /* 0x000fce0005800000 */
.L_x_425:
[----:B------:R-:W-:Y:S05]  /*1bd80*/  BSYNC B1 ;  /* 0x0000000000017941 */ /* 0x000fea0003800000 */
.L_x_424:
[----:B------:R-:W-:-:S13]  /*1bd90*/  LOP3.LUT P0, RZ, R3, 0xff, RZ, 0xc0, !PT ;  /* 0x000000ff03ff7812 */ /* 0x000fda000780c0ff */
[----:B------:R-:W-:Y:S05]  /*1bda0*/  @P0 BRA `(.L_x_428) ;  /* 0xfffffff000cc0947 */ /* 0x000fea000383ffff */
[----:B------:R-:W-:Y:S05]  /*1bdb0*/  BSYNC B0 ;  /* 0x0000000000007941 */ /* 0x000fea0003800000 */
.L_x_417:
[----:B------:R-:W-:-:S03]  /*1bdc0*/  UMOV UR4, 0xffffffff ;  /* 0xffffffff00047882 */ /* 0x000fc60000000000 */
[----:B------:R-:W-:Y:S05]  /*1bdd0*/  BRA.DIV UR4, `(.L_x_429) ;  /* 0x0000000204c07947 */ /* 0x000fea000b800000 */
[----:B------:R-:W-:-:S13]  /*1bde0*/  ELECT P0, URZ, PT ;  /* 0x00000000003f782f */ /* 0x000fda0003800000 */
.L_x_441:
[----:B------:R-:W-:Y:S04]  /*1bdf0*/  BSSY B0, `(.L_x_430) ;  /* 0x000001a000007945 */ /* 0x000fe80003800000 */
[----:B------:R-:W-:Y:S05]  /*1be00*/  @!P0 BRA `(.L_x_431) ;  /* 0x0000000000608947 */ /* 0x000fea0003800000 */
[----:B------:R-:W-:-:S04]  /*1be10*/  ULOP3.LUT UR4, UR6, 0x2, URZ, 0xfc, !UPT ;  /* 0x0000000206047892 */ /* 0x000fc8000f8efc3f */
[----:B------:R-:W-:-:S06]  /*1be20*/  UISETP.NE.AND UP0, UPT, UR4, 0x3, UPT ;  /* 0x000000030400788c */ /* 0x000fcc000bf05270 */
[----:B------:R-:W-:-:S13]  /*1be30*/  PLOP3.LUT P0, PT, PT, PT, UP0, 0x80, 0x0 ;  /* 0x000000000000781c */ /* 0x000fda0003f0f008 */
[----:B------:R-:W-:Y:S05]  /*1be40*/  @!P0 BRA `(.L_x_432) ;  /* 0x0000000000048947 */ /* 0x000fea0003800000 */
[----:B------:R-:W-:Y:S01]  /*1be50*/  BPT.TRAP 0x1 ;  /* 0x000000040000795c */ /* 0x000fe20000300000 */
.L_x_432:
[----:B------:R-:W0:Y:S01]  /*1be60*/  S2R R3, SR_CgaCtaId ;  /* 0x0000000000037919 */ /* 0x000e220000008800 */
[----:B------:R-:W-:-:S04]  /*1be70*/  MOV R2, 0x400 ;  /* 0x0000040000027802 */ /* 0x000fc80000000f00 */
[----:B0-----:R-:W-:Y:S02]  /*1be80*/  LEA R3, R3, R2, 0x18 ;  /* 0x0000000203037211 */ /* 0x001fe400078ec0ff */
[----:B------:R-:W-:-:S03]  /*1be90*/  SHF.L.U32 R2, R0, 0x1f, RZ ;  /* 0x0000001f00027819 */ /* 0x000fc600000006ff */
[----:B------:R-:W-:-:S04]  /*1bea0*/  VIADD R3, R3, 0x10 ;  /* 0x0000001003037836 */ /* 0x000fc80000000000 */
[----:B------:R-:W-:-:S04]  /*1beb0*/  IMAD R5, R6, 0x8, R3 ;  /* 0x0000000806057824 */ /* 0x000fc800078e0203 */
[----:B------:R-:W0:Y:S02]  /*1bec0*/  SYNCS.PHASECHK.TRANS64.TRYWAIT P0, [R5+URZ], R2 ;  /* 0x00000002050075a7 */ /* 0x000e24000800017f */
[----:B0-----:R-:W-:Y:S05]  /*1bed0*/  @!P0 BRA `(.L_x_433) ;  /* 0x0000000000a08947 */ /* 0x001fea0003800000 */
.L_x_442:
[----:B------:R-:W-:-:S04]  /*1bee0*/  IADD3 R6, R6, 0x1, RZ ;  /* 0x0000000106067810 */ /* 0x000fc80007ffe0ff */
[----:B------:R-:W-:-:S04]  /*1bef0*/  ISETP.NE.AND P0, PT, R6, 0x2, PT ;  /* 0x000000020600780c */ /* 0x000fc80003f05270 */
[----:B0-----:R-:W-:Y:S02]  /*1bf00*/  SEL R5, RZ, 0x1, P0 ;  /* 0x00000001ff057807 */ /* 0x001fe40000000000 */
[----:B------:R-:W-:Y:S02]  /*1bf10*/  SEL R6, R6, RZ, P0 ;  /* 0x000000ff06067207 */ /* 0x000fe40000000000 */
[----:B------:R-:W-:-:S03]  /*1bf20*/  LOP3.LUT R0, R0, R5, RZ, 0x3c, !PT ;  /* 0x0000000500007212 */ /* 0x000fc600078e3cff */
[----:B------:R-:W-:Y:S01]  /*1bf30*/  IMAD R3, R6, 0x8, R3 ;  /* 0x0000000806037824 */ /* 0x000fe200078e0203 */
[----:B------:R-:W-:-:S07]  /*1bf40*/  SHF.L.U32 R0, R0, 0x1f, RZ ;  /* 0x0000001f00007819 */ /* 0x000fce00000006ff */
.L_x_434:
[----:B0-----:R0:W1:Y:S02]  /*1bf50*/  SYNCS.PHASECHK.TRANS64.TRYWAIT P0, [R3+URZ], R0 ;  /* 0x00000000030075a7 */ /* 0x001064000800017f */
[----:B-1----:R-:W-:Y:S05]  /*1bf60*/  @!P0 NANOSLEEP.SYNCS 0x989680 ;  /* 0x009896800000895d */ /* 0x002fea0003900000 */
[----:B------:R-:W1:Y:S02]  /*1bf70*/  @!P0 SYNCS.PHASECHK.TRANS64 P0, [R3+URZ], R0 ;  /* 0x00000000030085a7 */ /* 0x000e64000800007f */
[----:B-1----:R-:W-:Y:S05]  /*1bf80*/  @!P0 BRA `(.L_x_434) ;  /* 0xfffffffc00f08947 */ /* 0x002fea000383ffff */
.L_x_431:
[----:B------:R-:W-:Y:S05]  /*1bf90*/  BSYNC B0 ;  /* 0x0000000000007941 */ /* 0x000fea0003800000 */
.L_x_430:
[----:B------:R-:W-:Y:S05]  /*1bfa0*/  EXIT ;  /* 0x000000000000794d */ /* 0x000fea0003800000 */
.L_x_21:
[----:B---3--:R-:W-:-:S04]  /*1bfb0*/  IMAD.U32 R3, RZ, RZ, UR8 ;  /* 0x00000008ff037e24 */ /* 0x008fc8000f8e00ff */
[----:B------:R3:W4:Y:S03]  /*1bfc0*/  SYNCS.PHASECHK.TRANS64.TRYWAIT P1, [R3+URZ], R0 ;  /* 0x00000000030075a7 */ /* 0x000726000802017f */
[----:B----4-:R-:W-:Y:S05]  /*1bfd0*/  @!P1 NANOSLEEP.SYNCS 0x989680 ;  /* 0x009896800000995d */ /* 0x010fea0003900000 */
[----:B------:R-:W4:Y:S02]  /*1bfe0*/  @!P1 SYNCS.PHASECHK.TRANS64 P1, [R3+URZ], R0 ;  /* 0x00000000030095a7 */ /* 0x000f24000802007f */
[----:B----4-:R-:W-:Y:S05]  /*1bff0*/  @!P1 BRA `(.L_x_21) ;  /* 0xfffffffc00ec9947 */ /* 0x010fea000383ffff */
[----:B------:R-:W-:Y:S05]  /*1c000*/  BRA `(.L_x_20) ;  /* 0xfffffe60005c7947 */ /* 0x000fea000383ffff */
.L_x_418:
[----:B------:R-:W-:Y:S01]  /*1c010*/  BSSY B1, `(.L_x_435) ;  /* 0x0000006000017945 */ /* 0x000fe20003800000 */
[----:B------:R-:W-:-:S07]  /*1c020*/  MOV R3, 0xffffffff ;  /* 0xffffffff00037802 */ /* 0x000fce0000000f00 */
[----:B------:R-:W-:Y:S05]  /*1c030*/  WARPSYNC.COLLECTIVE R3, `(.L_x_436) ;  /* 0x00000000030c7348 */ /* 0x000fea0003c00000 */
[----:B------:R-:W-:Y:S02]  /*1c040*/  ELECT P0, UR62, PT ;  /* 0x00000000003e782f */ /* 0x000fe40003800000 */
[----:B------:R-:W-:Y:S01]  /*1c050*/  MOV R3, UR62 ;  /* 0x0000003e00037c02 */ /* 0x000fe20008000f00 */
[----:B------:R-:W-:Y:S10]  /*1c060*/  ENDCOLLECTIVE ;  /* 0x000000000000791b */ /* 0x000ff40003800000 */
.L_x_436:
[----:B------:R-:W-:Y:S05]  /*1c070*/  BSYNC B1 ;  /* 0x0000000000017941 */ /* 0x000fea0003800000 */
.L_x_435:
[----:B------:R-:W-:Y:S05]  /*1c080*/  BRA `(.L_x_437) ;  /* 0xfffffff000207947 */ /* 0x000fea000383ffff */
.L_x_421:
[----:B0-----:R0:W1:Y:S02]  /*1c090*/  SYNCS.PHASECHK.TRANS64.TRYWAIT P0, [R12+URZ+0x10], R13 ;  /* 0x0000100d0c0075a7 */ /* 0x001064000800017f */
[----:B-1----:R-:W-:Y:S05]  /*1c0a0*/  @!P0 NANOSLEEP.SYNCS 0x989680 ;  /* 0x009896800000895d */ /* 0x002fea0003900000 */
[----:B------:R-:W1:Y:S02]  /*1c0b0*/  @!P0 SYNCS.PHASECHK.TRANS64 P0, [R12+URZ+0x10], R13 ;  /* 0x0000100d0c0085a7 */ /* 0x000e64000800007f */
[----:B-1----:R-:W-:Y:S05]  /*1c0c0*/  @!P0 BRA `(.L_x_421) ;  /* 0xfffffffc00f08947 */ /* 0x002fea000383ffff */
[----:B------:R-:W-:Y:S05]  /*1c0d0*/  BRA `(.L_x_438) ;  /* 0xfffffff0005c7947 */ /* 0x000fea000383ffff */
.L_x_429:
[----:B------:R-:W-:Y:S01]  /*1c0e0*/  BSSY B0, `(.L_x_439) ;  /* 0x0000006000007945 */ /* 0x000fe20003800000 */
[----:B------:R-:W-:-:S07]  /*1c0f0*/  IMAD.MOV.U32 R3, RZ, RZ, -0x1 ;  /* 0xffffffffff037424 */ /* 0x000fce00078e00ff */
[----:B------:R-:W-:Y:S05]  /*1c100*/  WARPSYNC.COLLECTIVE R3, `(.L_x_440) ;  /* 0x00000000030c7348 */ /* 0x000fea0003c00000 */
[----:B------:R-:W-:Y:S02]  /*1c110*/  ELECT P0, UR62, PT ;  /* 0x00000000003e782f */ /* 0x000fe40003800000 */
[----:B------:R-:W-:Y:S01]  /*1c120*/  MOV R3, UR62 ;  /* 0x0000003e00037c02 */ /* 0x000fe20008000f00 */
[----:B------:R-:W-:Y:S10]  /*1c130*/  ENDCOLLECTIVE ;  /* 0x000000000000791b */ /* 0x000ff40003800000 */
.L_x_440:
[----:B------:R-:W-:Y:S05]  /*1c140*/  BSYNC B0 ;  /* 0x0000000000007941 */ /* 0x000fea0003800000 */
.L_x_439:
[----:B------:R-:W-:Y:S05]  /*1c150*/  BRA `(.L_x_441) ;  /* 0xfffffffc00247947 */ /* 0x000fea000383ffff */
.L_x_433:
[----:B0-----:R0:W1:Y:S02]  /*1c160*/  SYNCS.PHASECHK.TRANS64.TRYWAIT P0, [R5+URZ], R2 ;  /* 0x00000002050075a7 */ /* 0x001064000800017f */
[----:B-1----:R-:W-:Y:S05]  /*1c170*/  @!P0 NANOSLEEP.SYNCS 0x989680 ;  /* 0x009896800000895d */ /* 0x002fea0003900000 */
[----:B------:R-:W1:Y:S02]  /*1c180*/  @!P0 SYNCS.PHASECHK.TRANS64 P0, [R5+URZ], R2 ;  /* 0x00000002050085a7 */ /* 0x000e64000800007f */
[----:B-1----:R-:W-:Y:S05]  /*1c190*/  @!P0 BRA `(.L_x_433) ;  /* 0xfffffffc00f08947 */ /* 0x002fea000383ffff */
[----:B------:R-:W-:Y:S05]  /*1c1a0*/  BRA `(.L_x_442) ;  /* 0xfffffffc004c7947 */ /* 0x000fea000383ffff */
.L_x_443:
[----:B------:R-:W-:-:S00]  /*1c1b0*/  BRA `(.L_x_443) ;  /* 0xfffffffc00fc7947 */ /* 0x000fc0000383ffff */
[----:B------:R-:W-:-:S00]  /*1c1c0*/  NOP ;  /* 0x0000000000007918 */ /* 0x000fc00000000000 */
        /* <DEDUP_REMOVED lines=11> */
.L_x_444:


//--------------------- .nv.shared._ZN7cutlass13device_kernelINS_4gemm6kernel13GemmUniversalIN4cute5tupleIJiiiiEEENS1_10collective13CollectiveMmaINS1_40MainloopSm90TmaGmmaWarpSpecializedSparseILi2ENS5_IJNS4_1CILi1EEENSA_ILi2EEESB_EEENS1_35KernelTmaWarpSpecializedCooperativeEEENS5_IJNSA_ILi256EEESG_NSA_ILi128EEEEEENS_6half_tENS5_IJNS4_6LayoutINS5_IJiNS5_IJSC_iEEEiEEENS5_IJlNS5_IJSB_SC_EEElEEEEENSK_INS5_IJNS5_IJNS5_IJNSA_ILi8EEESC_NSA_ILi4EEEEEEiEEENS5_IJNS5_IJNSA_ILi16EEESC_SR_EEEiEEEiEEENS5_IJNS5_IJNS5_IJSH_SU_NSA_ILi2048EEEEEENSA_ILi8192EEEEEENS5_IJNS5_IJSB_NSA_ILi1024EEENSA_ILi32EEEEEElEEElEEEEEEEESJ_NS5_IJlSB_lEEENS4_8TiledMMAINS4_8MMA_AtomIJNS4_4SM904GMMA6SPARSE27GMMA_64x256x32_F32F16F16_SSILNS1D_5MajorE0ELS1G_0ELNS1D_7ScaleInE1ELS1H_1ELNS1D_9SparseSelE0EEEEEENSK_INS5_IJSC_SB_SB_EEENS5_IJSB_NSA_ILi0EEES1M_EEEEENS5_IJNS4_10UnderscoreES1P_S1P_EEEEENS4_23SM90_TMA_LOAD_MULTICASTENS4_14ComposedLayoutINS4_7SwizzleILi3ELi4ELi3EEENS4_25smem_sparse_ptr_flag_bitsILi2ELi16EEENSK_INS5_IJNS5_IJSB_SQ_EEENS5_IJSC_NSA_ILi64EEEEEEEEENS5_IJNS5_IJS1M_SH_EEESN_EEEEEEEvNS4_8identityENS4_13SM90_TMA_LOADENS1T_IS1V_NS4_18smem_ptr_flag_bitsILi16EEENSK_INS5_IJSQ_S1Z_EEENS5_IJS1Z_SB_EEEEEEEvS26_EENS_8epilogue10collective6detail29Sm90TmaWarpSpecializedAdapterINS2G_15DefaultEpilogueIfNS5_IJSB_llEEES2K_NS2F_6thread17LinearCombinationIfLi1EffLNS2L_9ScaleType4KindE0ELNS_15FloatRoundStyleE2EfEENS1_15EpilogueDefaultEEEEEvvEEEEvNT_6ParamsE --------------------------
	.section	.nv.shared._ZN7cutlass13device_kernelINS_4gemm6kernel13GemmUniversalIN4cute5tupleIJiiiiEEENS1_10collective13CollectiveMmaINS1_40MainloopSm90TmaGmmaWarpSpecializedSparseILi2ENS5_IJNS4_1CILi1EEENSA_ILi2EEESB_EEENS1_35KernelTmaWarpSpecializedCooperativeEEENS5_IJNSA_ILi256EEESG_NSA_ILi128EEEEEENS_6half_tENS5_IJNS4_6LayoutINS5_IJiNS5_IJSC_iEEEiEEENS5_IJlNS5_IJSB_SC_EEElEEEEENSK_INS5_IJNS5_IJNS5_IJNSA_ILi8EEESC_NSA_ILi4EEEEEEiEEENS5_IJNS5_IJNSA_ILi16EEESC_SR_EEEiEEEiEEENS5_IJNS5_IJNS5_IJSH_SU_NSA_ILi2048EEEEEENSA_ILi8192EEEEEENS5_IJNS5_IJSB_NSA_ILi1024EEENSA_ILi32EEEEEElEEElEEEEEEEESJ_NS5_IJlSB_lEEENS4_8TiledMMAINS4_8MMA_AtomIJNS4_4SM904GMMA6SPARSE27GMMA_64x256x32_F32F16F16_SSILNS1D_5MajorE0ELS1G_0ELNS1D_7ScaleInE1ELS1H_1ELNS1D_9SparseSelE0EEEEEENSK_INS5_IJSC_SB_SB_EEENS5_IJSB_NSA_ILi0EEES1M_EEEEENS5_IJNS4_10UnderscoreES1P_S1P_EEEEENS4_23SM90_TMA_LOAD_MULTICASTENS4_14ComposedLayoutINS4_7SwizzleILi3ELi4ELi3EEENS4_25smem_sparse_ptr_flag_bitsILi2ELi16EEENSK_INS5_IJNS5_IJSB_SQ_EEENS5_IJSC_NSA_ILi64EEEEEEEEENS5_IJNS5_IJS1M_SH_EEESN_EEEEEEEvNS4_8identityENS4_13SM90_TMA_LOADENS1T_IS1V_NS4_18smem_ptr_flag_bitsILi16EEENSK_INS5_IJSQ_S1Z_EEENS5_IJS1Z_SB_EEEEEEEvS26_EENS_8epilogue10collective6detail29Sm90TmaWarpSpecializedAdapterINS2G_15DefaultEpilogueIfNS5_IJSB_llEEES2K_NS2F_6thread17LinearCombinationIfLi1EffLNS2L_9ScaleType4KindE0ELNS_15FloatRoundStyleE2EfEENS1_15EpilogueDefaultEEEEEvvEEEEvNT_6ParamsE,"aw",@nobits
	.sectionflags	@""
	.align	16
	.zero		1024


//--------------------- .nv.shared.reserved.0     --------------------------
	.section	.nv.shared.reserved.0,"aw",@nobits
	.weak		__nv_reservedSMEM_offset_0_alias
	.size		__nv_reservedSMEM_offset_0_alias, 0, 0
	.other		__nv_reservedSMEM_offset_0_alias,@"STO_CUDA_RESERVED_SHARED STV_DEFAULT"
__nv_reservedSMEM_offset_0_alias:
	.zero		0


//--------------------- .nv.global                --------------------------
	.section	.nv.global,"aw",@nobits
.nv.global:
	.type		_ZN39_INTERNAL_bdfa486f_4_k_cu_f84772d1_36694cute1_E,@object
	.size		_ZN39_INTERNAL_bdfa486f_4_k_cu_f84772d1_36694cute1_E,(_ZN39_INTERNAL_bdfa486f_4_k_cu_f84772d1_36694cuda3std3__45__cpo6cbeginE - _ZN39_INTERNAL_bdfa486f_4_k_cu_f84772d1_36694cute1_E)
_ZN39_INTERNAL_bdfa486f_4_k_cu_f84772d1_36694cute1_E:
	.zero		1
	.type		_ZN39_INTERNAL_bdfa486f_4_k_cu_f84772d1_36694cuda3std3__45__cpo6cbeginE,@object
	.size		_ZN39_INTERNAL_bdfa486f_4_k_cu_f84772d1_36694cuda3std3__45__cpo6cbeginE,(_ZN39_INTERNAL_bdfa486f_4_k_cu_f84772d1_36694cuda3std3__48in_placeE - _ZN39_INTERNAL_bdfa486f_4_k_cu_f84772d1_36694cuda3std3__45__cpo6cbeginE)
_ZN39_INTERNAL_bdfa486f_4_k_cu_f84772d1_36694cuda3std3__45__cpo6cbeginE:
	.zero		1
	.type		_ZN39_INTERNAL_bdfa486f_4_k_cu_f84772d1_36694cuda3std3__48in_placeE,@object
	.size		_ZN39_INTERNAL_bdfa486f_4_k_cu_f84772d1_36694cuda3std3__48in_placeE,(_ZN39_INTERNAL_bdfa486f_4_k_cu_f84772d1_36694cuda3std6ranges3__45__cpo9iter_moveE - _ZN39_INTERNAL_bdfa486f_4_k_cu_f84772d1_36694cuda3std3__48in_placeE)
_ZN39_INTERNAL_bdfa486f_4_k_cu_f84772d1_36694cuda3std3__48in_placeE:
	.zero		1
	.type		_ZN39_INTERNAL_bdfa486f_4_k_cu_f84772d1_36694cuda3std6ranges3__45__cpo9iter_moveE,@object
	.size		_ZN39_INTERNAL_bdfa486f_4_k_cu_f84772d1_36694cuda3std6ranges3__45__cpo9iter_moveE,(_ZN39_INTERNAL_bdfa486f_4_k_cu_f84772d1_36694cuda3std3__45__cpo5beginE - _ZN39_INTERNAL_bdfa486f_4_k_cu_f84772d1_36694cuda3std6ranges3__45__cpo9iter_moveE)
_ZN39_INTERNAL_bdfa486f_4_k_cu_f84772d1_36694cuda3std6ranges3__45__cpo9iter_moveE:
	.zero		1
	.type		_ZN39_INTERNAL_bdfa486f_4_k_cu_f84772d1_36694cuda3std3__45__cpo5beginE,@object
	.size		_ZN39_INTERNAL_bdfa486f_4_k_cu_f84772d1_36694cuda3std3__45__cpo5beginE,(_ZN39_INTERNAL_bdfa486f_4_k_cu_f84772d1_36694cuda3std3__441_GLOBAL__N__bdfa486f_4_k_cu_f84772d1_36696ignoreE - _ZN39_INTERNAL_bdfa486f_4_k_cu_f84772d1_36694cuda3std3__45__cpo5beginE)
_ZN39_INTERNAL_bdfa486f_4_k_cu_f84772d1_36694cuda3std3__45__cpo5beginE:
	.zero		1
	.type		_ZN39_INTERNAL_bdfa486f_4_k_cu_f84772d1_36694cuda3std3__441_GLOBAL__N__bdfa486f_4_k_cu_f84772d1_36696ignoreE,@object
	.size		_ZN39_INTERNAL_bdfa486f_4_k_cu_f84772d1_36694cuda3std3__441_GLOBAL__N__bdfa486f_4_k_cu_f84772d1_36696ignoreE,(_ZN39_INTERNAL_bdfa486f_4_k_cu_f84772d1_36694cute7productE - _ZN39_INTERNAL_bdfa486f_4_k_cu_f84772d1_36694cuda3std3__441_GLOBAL__N__bdfa486f_4_k_cu_f84772d1_36696ignoreE)
_ZN39_INTERNAL_bdfa486f_4_k_cu_f84772d1_36694cuda3std3__441_GLOBAL__N__bdfa486f_4_k_cu_f84772d1_36696ignoreE:
	.zero		1
	.type		_ZN39_INTERNAL_bdfa486f_4_k_cu_f84772d1_36694cute7productE,@object
	.size		_ZN39_INTERNAL_bdfa486f_4_k_cu_f84772d1_36694cute7productE,(_ZN39_INTERNAL_bdfa486f_4_k_cu_f84772d1_36694cuda3std3__45__cpo3endE - _ZN39_INTERNAL_bdfa486f_4_k_cu_f84772d1_36694cute7productE)
_ZN39_INTERNAL_bdfa486f_4_k_cu_f84772d1_36694cute7productE:
	.zero		1
	.type		_ZN39_INTERNAL_bdfa486f_4_k_cu_f84772d1_36694cuda3std3__45__cpo3endE,@object
	.size		_ZN39_INTERNAL_bdfa486f_4_k_cu_f84772d1_36694cuda3std3__45__cpo3endE,(_ZN39_INTERNAL_bdfa486f_4_k_cu_f84772d1_36694cuda3std3__419piecewise_constructE - _ZN39_INTERNAL_bdfa486f_4_k_cu_f84772d1_36694cuda3std3__45__cpo3endE)
_ZN39_INTERNAL_bdfa486f_4_k_cu_f84772d1_36694cuda3std3__45__cpo3endE:
	.zero		1
	.type		_ZN39_INTERNAL_bdfa486f_4_k_cu_f84772d1_36694cuda3std3__419piecewise_constructE,@object
	.size		_ZN39_INTERNAL_bdfa486f_4_k_cu_f84772d1_36694cuda3std3__419piecewise_constructE,(_ZN39_INTERNAL_bdfa486f_4_k_cu_f84772d1_36694cuda3std3__45__cpo4cendE - _ZN39_INTERNAL_bdfa486f_4_k_cu_f84772d1_36694cuda3std3__419piecewise_constructE)
_ZN39_INTERNAL_bdfa486f_4_k_cu_f84772d1_36694cuda3std3__419piecewise_constructE:
	.zero		1
	.type		_ZN39_INTERNAL_bdfa486f_4_k_cu_f84772d1_36694cuda3std3__45__cpo4cendE,@object
	.size		_ZN39_INTERNAL_bdfa486f_4_k_cu_f84772d1_36694cuda3std3__45__cpo4cendE,(_ZN39_INTERNAL_bdfa486f_4_k_cu_f84772d1_36694cuda3std6ranges3__45__cpo4swapE - _ZN39_INTERNAL_bdfa486f_4_k_cu_f84772d1_36694cuda3std3__45__cpo4cendE)
_ZN39_INTERNAL_bdfa486f_4_k_cu_f84772d1_36694cuda3std3__45__cpo4cendE:
	.zero		1
	.type		_ZN39_INTERNAL_bdfa486f_4_k_cu_f84772d1_36694cuda3std6ranges3__45__cpo4swapE,@object
	.size		_ZN39_INTERNAL_bdfa486f_4_k_cu_f84772d1_36694cuda3std6ranges3__45__cpo4swapE,(.L_7 - _ZN39_INTERNAL_bdfa486f_4_k_cu_f84772d1_36694cuda3std6ranges3__45__cpo4swapE)
_ZN39_INTERNAL_bdfa486f_4_k_cu_f84772d1_36694cuda3std6ranges3__45__cpo4swapE:
	.zero		1
.L_7:


//--------------------- .nv.constant0._ZN7cutlass13device_kernelINS_4gemm6kernel13GemmUniversalIN4cute5tupleIJiiiiEEENS1_10collective13CollectiveMmaINS1_40MainloopSm90TmaGmmaWarpSpecializedSparseILi2ENS5_IJNS4_1CILi1EEENSA_ILi2EEESB_EEENS1_35KernelTmaWarpSpecializedCooperativeEEENS5_IJNSA_ILi256EEESG_NSA_ILi128EEEEEENS_6half_tENS5_IJNS4_6LayoutINS5_IJiNS5_IJSC_iEEEiEEENS5_IJlNS5_IJSB_SC_EEElEEEEENSK_INS5_IJNS5_IJNS5_IJNSA_ILi8EEESC_NSA_ILi4EEEEEEiEEENS5_IJNS5_IJNSA_ILi16EEESC_SR_EEEiEEEiEEENS5_IJNS5_IJNS5_IJSH_SU_NSA_ILi2048EEEEEENSA_ILi8192EEEEEENS5_IJNS5_IJSB_NSA_ILi1024EEENSA_ILi32EEEEEElEEElEEEEEEEESJ_NS5_IJlSB_lEEENS4_8TiledMMAINS4_8MMA_AtomIJNS4_4SM904GMMA6SPARSE27GMMA_64x256x32_F32F16F16_SSILNS1D_5MajorE0ELS1G_0ELNS1D_7ScaleInE1ELS1H_1ELNS1D_9SparseSelE0EEEEEENSK_INS5_IJSC_SB_SB_EEENS5_IJSB_NSA_ILi0EEES1M_EEEEENS5_IJNS4_10UnderscoreES1P_S1P_EEEEENS4_23SM90_TMA_LOAD_MULTICASTENS4_14ComposedLayoutINS4_7SwizzleILi3ELi4ELi3EEENS4_25smem_sparse_ptr_flag_bitsILi2ELi16EEENSK_INS5_IJNS5_IJSB_SQ_EEENS5_IJSC_NSA_ILi64EEEEEEEEENS5_IJNS5_IJS1M_SH_EEESN_EEEEEEEvNS4_8identityENS4_13SM90_TMA_LOADENS1T_IS1V_NS4_18smem_ptr_flag_bitsILi16EEENSK_INS5_IJSQ_S1Z_EEENS5_IJS1Z_SB_EEEEEEEvS26_EENS_8epilogue10collective6detail29Sm90TmaWarpSpecializedAdapterINS2G_15DefaultEpilogueIfNS5_IJSB_llEEES2K_NS2F_6thread17LinearCombinationIfLi1EffLNS2L_9ScaleType4KindE0ELNS_15FloatRoundStyleE2EfEENS1_15EpilogueDefaultEEEEEvvEEEEvNT_6ParamsE --------------------------
	.section	.nv.constant0._ZN7cutlass13device_kernelINS_4gemm6kernel13GemmUniversalIN4cute5tupleIJiiiiEEENS1_10collective13CollectiveMmaINS1_40MainloopSm90TmaGmmaWarpSpecializedSparseILi2ENS5_IJNS4_1CILi1EEENSA_ILi2EEESB_EEENS1_35KernelTmaWarpSpecializedCooperativeEEENS5_IJNSA_ILi256EEESG_NSA_ILi128EEEEEENS_6half_tENS5_IJNS4_6LayoutINS5_IJiNS5_IJSC_iEEEiEEENS5_IJlNS5_IJSB_SC_EEElEEEEENSK_INS5_IJNS5_IJNS5_IJNSA_ILi8EEESC_NSA_ILi4EEEEEEiEEENS5_IJNS5_IJNSA_ILi16EEESC_SR_EEEiEEEiEEENS5_IJNS5_IJNS5_IJSH_SU_NSA_ILi2048EEEEEENSA_ILi8192EEEEEENS5_IJNS5_IJSB_NSA_ILi1024EEENSA_ILi32EEEEEElEEElEEEEEEEESJ_NS5_IJlSB_lEEENS4_8TiledMMAINS4_8MMA_AtomIJNS4_4SM904GMMA6SPARSE27GMMA_64x256x32_F32F16F16_SSILNS1D_5MajorE0ELS1G_0ELNS1D_7ScaleInE1ELS1H_1ELNS1D_9SparseSelE0EEEEEENSK_INS5_IJSC_SB_SB_EEENS5_IJSB_NSA_ILi0EEES1M_EEEEENS5_IJNS4_10UnderscoreES1P_S1P_EEEEENS4_23SM90_TMA_LOAD_MULTICASTENS4_14ComposedLayoutINS4_7SwizzleILi3ELi4ELi3EEENS4_25smem_sparse_ptr_flag_bitsILi2ELi16EEENSK_INS5_IJNS5_IJSB_SQ_EEENS5_IJSC_NSA_ILi64EEEEEEEEENS5_IJNS5_IJS1M_SH_EEESN_EEEEEEEvNS4_8identityENS4_13SM90_TMA_LOADENS1T_IS1V_NS4_18smem_ptr_flag_bitsILi16EEENSK_INS5_IJSQ_S1Z_EEENS5_IJS1Z_SB_EEEEEEEvS26_EENS_8epilogue10collective6detail29Sm90TmaWarpSpecializedAdapterINS2G_15DefaultEpilogueIfNS5_IJSB_llEEES2K_NS2F_6thread17LinearCombinationIfLi1EffLNS2L_9ScaleType4KindE0ELNS_15FloatRoundStyleE2EfEENS1_15EpilogueDefaultEEEEEvvEEEEvNT_6ParamsE,"a",@progbits
	.sectionflags	@""
	.align	4
.nv.constant0._ZN7cutlass13device_kernelINS_4gemm6kernel13GemmUniversalIN4cute5tupleIJiiiiEEENS1_10collective13CollectiveMmaINS1_40MainloopSm90TmaGmmaWarpSpecializedSparseILi2ENS5_IJNS4_1CILi1EEENSA_ILi2EEESB_EEENS1_35KernelTmaWarpSpecializedCooperativeEEENS5_IJNSA_ILi256EEESG_NSA_ILi128EEEEEENS_6half_tENS5_IJNS4_6LayoutINS5_IJiNS5_IJSC_iEEEiEEENS5_IJlNS5_IJSB_SC_EEElEEEEENSK_INS5_IJNS5_IJNS5_IJNSA_ILi8EEESC_NSA_ILi4EEEEEEiEEENS5_IJNS5_IJNSA_ILi16EEESC_SR_EEEiEEEiEEENS5_IJNS5_IJNS5_IJSH_SU_NSA_ILi2048EEEEEENSA_ILi8192EEEEEENS5_IJNS5_IJSB_NSA_ILi1024EEENSA_ILi32EEEEEElEEElEEEEEEEESJ_NS5_IJlSB_lEEENS4_8TiledMMAINS4_8MMA_AtomIJNS4_4SM904GMMA6SPARSE27GMMA_64x256x32_F32F16F16_SSILNS1D_5MajorE0ELS1G_0ELNS1D_7ScaleInE1ELS1H_1ELNS1D_9SparseSelE0EEEEEENSK_INS5_IJSC_SB_SB_EEENS5_IJSB_NSA_ILi0EEES1M_EEEEENS5_IJNS4_10UnderscoreES1P_S1P_EEEEENS4_23SM90_TMA_LOAD_MULTICASTENS4_14ComposedLayoutINS4_7SwizzleILi3ELi4ELi3EEENS4_25smem_sparse_ptr_flag_bitsILi2ELi16EEENSK_INS5_IJNS5_IJSB_SQ_EEENS5_IJSC_NSA_ILi64EEEEEEEEENS5_IJNS5_IJS1M_SH_EEESN_EEEEEEEvNS4_8identityENS4_13SM90_TMA_LOADENS1T_IS1V_NS4_18smem_ptr_flag_bitsILi16EEENSK_INS5_IJSQ_S1Z_EEENS5_IJS1Z_SB_EEEEEEEvS26_EENS_8epilogue10collective6detail29Sm90TmaWarpSpecializedAdapterINS2G_15DefaultEpilogueIfNS5_IJSB_llEEES2K_NS2F_6thread17LinearCombinationIfLi1EffLNS2L_9ScaleType4KindE0ELNS_15FloatRoundStyleE2EfEENS1_15EpilogueDefaultEEEEEvvEEEEvNT_6ParamsE:
	.zero		1920


//--------------------- SYMBOLS --------------------------

	.type		.nv.reservedSmem.offset0,@object
	.size		.nv.reservedSmem.offset0,0x4
